//
// Generated by NVIDIA NVVM Compiler
//
// Compiler Build ID: CL-36424714
// Cuda compilation tools, release 13.0, V13.0.88
// Based on NVVM 20.0.0
//

.version 9.0
.target sm_100
.address_size 64

	// .globl	_Z16k_csr_mat_vec_mmPiS_PfiS0_S0_
// _ZZ17k_csr2_mat_vec_mmPiS_PfiS0_S0_E4vals has been demoted

.visible .entry _Z16k_csr_mat_vec_mmPiS_PfiS0_S0_(
	.param .u64 .ptr .align 1 _Z16k_csr_mat_vec_mmPiS_PfiS0_S0__param_0,
	.param .u64 .ptr .align 1 _Z16k_csr_mat_vec_mmPiS_PfiS0_S0__param_1,
	.param .u64 .ptr .align 1 _Z16k_csr_mat_vec_mmPiS_PfiS0_S0__param_2,
	.param .u32 _Z16k_csr_mat_vec_mmPiS_PfiS0_S0__param_3,
	.param .u64 .ptr .align 1 _Z16k_csr_mat_vec_mmPiS_PfiS0_S0__param_4,
	.param .u64 .ptr .align 1 _Z16k_csr_mat_vec_mmPiS_PfiS0_S0__param_5
)
{
	.reg .pred 	%p<11>;
	.reg .b32 	%r<67>;
	.reg .b32 	%f<112>;
	.reg .b64 	%rd<87>;

	ld.param.u64 	%rd6, [_Z16k_csr_mat_vec_mmPiS_PfiS0_S0__param_0];
	ld.param.u64 	%rd8, [_Z16k_csr_mat_vec_mmPiS_PfiS0_S0__param_1];
	ld.param.u64 	%rd9, [_Z16k_csr_mat_vec_mmPiS_PfiS0_S0__param_2];
	ld.param.u32 	%r23, [_Z16k_csr_mat_vec_mmPiS_PfiS0_S0__param_3];
	ld.param.u64 	%rd10, [_Z16k_csr_mat_vec_mmPiS_PfiS0_S0__param_4];
	ld.param.u64 	%rd7, [_Z16k_csr_mat_vec_mmPiS_PfiS0_S0__param_5];
	cvta.to.global.u64 	%rd1, %rd9;
	cvta.to.global.u64 	%rd2, %rd10;
	cvta.to.global.u64 	%rd3, %rd8;
	mov.u32 	%r24, %ntid.x;
	mov.u32 	%r25, %ctaid.x;
	mov.u32 	%r26, %tid.x;
	mad.lo.s32 	%r1, %r24, %r25, %r26;
	setp.ge.s32 	%p1, %r1, %r23;
	@%p1 bra 	$L__BB0_15;
	cvta.to.global.u64 	%rd11, %rd6;
	mul.wide.s32 	%rd12, %r1, 4;
	add.s64 	%rd13, %rd11, %rd12;
	ld.global.u32 	%r62, [%rd13];
	ld.global.u32 	%r3, [%rd13+4];
	setp.ge.s32 	%p2, %r62, %r3;
	mov.f32 	%f111, 0f00000000;
	@%p2 bra 	$L__BB0_14;
	add.s32 	%r27, %r62, 1;
	max.s32 	%r28, %r3, %r27;
	sub.s32 	%r4, %r28, %r62;
	and.b32  	%r5, %r4, 15;
	sub.s32 	%r29, %r62, %r28;
	setp.gt.u32 	%p3, %r29, -16;
	mov.f32 	%f111, 0f00000000;
	@%p3 bra 	$L__BB0_5;
	and.b32  	%r30, %r4, -16;
	neg.s32 	%r60, %r30;
	add.s64 	%rd4, %rd3, 32;
	add.s64 	%rd5, %rd1, 32;
	mov.f32 	%f111, 0f00000000;
$L__BB0_4:
	.pragma "nounroll";
	mul.wide.s32 	%rd14, %r62, 4;
	add.s64 	%rd15, %rd4, %rd14;
	add.s64 	%rd16, %rd5, %rd14;
	ld.global.u32 	%r31, [%rd15+-32];
	mul.wide.s32 	%rd17, %r31, 4;
	add.s64 	%rd18, %rd2, %rd17;
	ld.global.f32 	%f18, [%rd18];
	ld.global.f32 	%f19, [%rd16+-32];
	fma.rn.f32 	%f20, %f18, %f19, %f111;
	ld.global.u32 	%r32, [%rd15+-28];
	mul.wide.s32 	%rd19, %r32, 4;
	add.s64 	%rd20, %rd2, %rd19;
	ld.global.f32 	%f21, [%rd20];
	ld.global.f32 	%f22, [%rd16+-28];
	fma.rn.f32 	%f23, %f21, %f22, %f20;
	ld.global.u32 	%r33, [%rd15+-24];
	mul.wide.s32 	%rd21, %r33, 4;
	add.s64 	%rd22, %rd2, %rd21;
	ld.global.f32 	%f24, [%rd22];
	ld.global.f32 	%f25, [%rd16+-24];
	fma.rn.f32 	%f26, %f24, %f25, %f23;
	ld.global.u32 	%r34, [%rd15+-20];
	mul.wide.s32 	%rd23, %r34, 4;
	add.s64 	%rd24, %rd2, %rd23;
	ld.global.f32 	%f27, [%rd24];
	ld.global.f32 	%f28, [%rd16+-20];
	fma.rn.f32 	%f29, %f27, %f28, %f26;
	ld.global.u32 	%r35, [%rd15+-16];
	mul.wide.s32 	%rd25, %r35, 4;
	add.s64 	%rd26, %rd2, %rd25;
	ld.global.f32 	%f30, [%rd26];
	ld.global.f32 	%f31, [%rd16+-16];
	fma.rn.f32 	%f32, %f30, %f31, %f29;
	ld.global.u32 	%r36, [%rd15+-12];
	mul.wide.s32 	%rd27, %r36, 4;
	add.s64 	%rd28, %rd2, %rd27;
	ld.global.f32 	%f33, [%rd28];
	ld.global.f32 	%f34, [%rd16+-12];
	fma.rn.f32 	%f35, %f33, %f34, %f32;
	ld.global.u32 	%r37, [%rd15+-8];
	mul.wide.s32 	%rd29, %r37, 4;
	add.s64 	%rd30, %rd2, %rd29;
	ld.global.f32 	%f36, [%rd30];
	ld.global.f32 	%f37, [%rd16+-8];
	fma.rn.f32 	%f38, %f36, %f37, %f35;
	ld.global.u32 	%r38, [%rd15+-4];
	mul.wide.s32 	%rd31, %r38, 4;
	add.s64 	%rd32, %rd2, %rd31;
	ld.global.f32 	%f39, [%rd32];
	ld.global.f32 	%f40, [%rd16+-4];
	fma.rn.f32 	%f41, %f39, %f40, %f38;
	ld.global.u32 	%r39, [%rd15];
	mul.wide.s32 	%rd33, %r39, 4;
	add.s64 	%rd34, %rd2, %rd33;
	ld.global.f32 	%f42, [%rd34];
	ld.global.f32 	%f43, [%rd16];
	fma.rn.f32 	%f44, %f42, %f43, %f41;
	ld.global.u32 	%r40, [%rd15+4];
	mul.wide.s32 	%rd35, %r40, 4;
	add.s64 	%rd36, %rd2, %rd35;
	ld.global.f32 	%f45, [%rd36];
	ld.global.f32 	%f46, [%rd16+4];
	fma.rn.f32 	%f47, %f45, %f46, %f44;
	ld.global.u32 	%r41, [%rd15+8];
	mul.wide.s32 	%rd37, %r41, 4;
	add.s64 	%rd38, %rd2, %rd37;
	ld.global.f32 	%f48, [%rd38];
	ld.global.f32 	%f49, [%rd16+8];
	fma.rn.f32 	%f50, %f48, %f49, %f47;
	ld.global.u32 	%r42, [%rd15+12];
	mul.wide.s32 	%rd39, %r42, 4;
	add.s64 	%rd40, %rd2, %rd39;
	ld.global.f32 	%f51, [%rd40];
	ld.global.f32 	%f52, [%rd16+12];
	fma.rn.f32 	%f53, %f51, %f52, %f50;
	ld.global.u32 	%r43, [%rd15+16];
	mul.wide.s32 	%rd41, %r43, 4;
	add.s64 	%rd42, %rd2, %rd41;
	ld.global.f32 	%f54, [%rd42];
	ld.global.f32 	%f55, [%rd16+16];
	fma.rn.f32 	%f56, %f54, %f55, %f53;
	ld.global.u32 	%r44, [%rd15+20];
	mul.wide.s32 	%rd43, %r44, 4;
	add.s64 	%rd44, %rd2, %rd43;
	ld.global.f32 	%f57, [%rd44];
	ld.global.f32 	%f58, [%rd16+20];
	fma.rn.f32 	%f59, %f57, %f58, %f56;
	ld.global.u32 	%r45, [%rd15+24];
	mul.wide.s32 	%rd45, %r45, 4;
	add.s64 	%rd46, %rd2, %rd45;
	ld.global.f32 	%f60, [%rd46];
	ld.global.f32 	%f61, [%rd16+24];
	fma.rn.f32 	%f62, %f60, %f61, %f59;
	ld.global.u32 	%r46, [%rd15+28];
	mul.wide.s32 	%rd47, %r46, 4;
	add.s64 	%rd48, %rd2, %rd47;
	ld.global.f32 	%f63, [%rd48];
	ld.global.f32 	%f64, [%rd16+28];
	fma.rn.f32 	%f111, %f63, %f64, %f62;
	add.s32 	%r62, %r62, 16;
	add.s32 	%r60, %r60, 16;
	setp.ne.s32 	%p4, %r60, 0;
	@%p4 bra 	$L__BB0_4;
$L__BB0_5:
	setp.eq.s32 	%p5, %r5, 0;
	@%p5 bra 	$L__BB0_14;
	and.b32  	%r12, %r4, 7;
	setp.lt.u32 	%p6, %r5, 8;
	@%p6 bra 	$L__BB0_8;
	mul.wide.s32 	%rd49, %r62, 4;
	add.s64 	%rd50, %rd3, %rd49;
	ld.global.u32 	%r47, [%rd50];
	mul.wide.s32 	%rd51, %r47, 4;
	add.s64 	%rd52, %rd2, %rd51;
	ld.global.f32 	%f66, [%rd52];
	add.s64 	%rd53, %rd1, %rd49;
	ld.global.f32 	%f67, [%rd53];
	fma.rn.f32 	%f68, %f66, %f67, %f111;
	ld.global.u32 	%r48, [%rd50+4];
	mul.wide.s32 	%rd54, %r48, 4;
	add.s64 	%rd55, %rd2, %rd54;
	ld.global.f32 	%f69, [%rd55];
	ld.global.f32 	%f70, [%rd53+4];
	fma.rn.f32 	%f71, %f69, %f70, %f68;
	ld.global.u32 	%r49, [%rd50+8];
	mul.wide.s32 	%rd56, %r49, 4;
	add.s64 	%rd57, %rd2, %rd56;
	ld.global.f32 	%f72, [%rd57];
	ld.global.f32 	%f73, [%rd53+8];
	fma.rn.f32 	%f74, %f72, %f73, %f71;
	ld.global.u32 	%r50, [%rd50+12];
	mul.wide.s32 	%rd58, %r50, 4;
	add.s64 	%rd59, %rd2, %rd58;
	ld.global.f32 	%f75, [%rd59];
	ld.global.f32 	%f76, [%rd53+12];
	fma.rn.f32 	%f77, %f75, %f76, %f74;
	ld.global.u32 	%r51, [%rd50+16];
	mul.wide.s32 	%rd60, %r51, 4;
	add.s64 	%rd61, %rd2, %rd60;
	ld.global.f32 	%f78, [%rd61];
	ld.global.f32 	%f79, [%rd53+16];
	fma.rn.f32 	%f80, %f78, %f79, %f77;
	ld.global.u32 	%r52, [%rd50+20];
	mul.wide.s32 	%rd62, %r52, 4;
	add.s64 	%rd63, %rd2, %rd62;
	ld.global.f32 	%f81, [%rd63];
	ld.global.f32 	%f82, [%rd53+20];
	fma.rn.f32 	%f83, %f81, %f82, %f80;
	ld.global.u32 	%r53, [%rd50+24];
	mul.wide.s32 	%rd64, %r53, 4;
	add.s64 	%rd65, %rd2, %rd64;
	ld.global.f32 	%f84, [%rd65];
	ld.global.f32 	%f85, [%rd53+24];
	fma.rn.f32 	%f86, %f84, %f85, %f83;
	ld.global.u32 	%r54, [%rd50+28];
	mul.wide.s32 	%rd66, %r54, 4;
	add.s64 	%rd67, %rd2, %rd66;
	ld.global.f32 	%f87, [%rd67];
	ld.global.f32 	%f88, [%rd53+28];
	fma.rn.f32 	%f111, %f87, %f88, %f86;
	add.s32 	%r62, %r62, 8;
$L__BB0_8:
	setp.eq.s32 	%p7, %r12, 0;
	@%p7 bra 	$L__BB0_14;
	and.b32  	%r15, %r4, 3;
	setp.lt.u32 	%p8, %r12, 4;
	@%p8 bra 	$L__BB0_11;
	mul.wide.s32 	%rd68, %r62, 4;
	add.s64 	%rd69, %rd3, %rd68;
	ld.global.u32 	%r55, [%rd69];
	mul.wide.s32 	%rd70, %r55, 4;
	add.s64 	%rd71, %rd2, %rd70;
	ld.global.f32 	%f90, [%rd71];
	add.s64 	%rd72, %rd1, %rd68;
	ld.global.f32 	%f91, [%rd72];
	fma.rn.f32 	%f92, %f90, %f91, %f111;
	ld.global.u32 	%r56, [%rd69+4];
	mul.wide.s32 	%rd73, %r56, 4;
	add.s64 	%rd74, %rd2, %rd73;
	ld.global.f32 	%f93, [%rd74];
	ld.global.f32 	%f94, [%rd72+4];
	fma.rn.f32 	%f95, %f93, %f94, %f92;
	ld.global.u32 	%r57, [%rd69+8];
	mul.wide.s32 	%rd75, %r57, 4;
	add.s64 	%rd76, %rd2, %rd75;
	ld.global.f32 	%f96, [%rd76];
	ld.global.f32 	%f97, [%rd72+8];
	fma.rn.f32 	%f98, %f96, %f97, %f95;
	ld.global.u32 	%r58, [%rd69+12];
	mul.wide.s32 	%rd77, %r58, 4;
	add.s64 	%rd78, %rd2, %rd77;
	ld.global.f32 	%f99, [%rd78];
	ld.global.f32 	%f100, [%rd72+12];
	fma.rn.f32 	%f111, %f99, %f100, %f98;
	add.s32 	%r62, %r62, 4;
$L__BB0_11:
	setp.eq.s32 	%p9, %r15, 0;
	@%p9 bra 	$L__BB0_14;
	neg.s32 	%r65, %r15;
$L__BB0_13:
	.pragma "nounroll";
	mul.wide.s32 	%rd79, %r62, 4;
	add.s64 	%rd80, %rd1, %rd79;
	add.s64 	%rd81, %rd3, %rd79;
	ld.global.u32 	%r59, [%rd81];
	mul.wide.s32 	%rd82, %r59, 4;
	add.s64 	%rd83, %rd2, %rd82;
	ld.global.f32 	%f101, [%rd83];
	ld.global.f32 	%f102, [%rd80];
	fma.rn.f32 	%f111, %f101, %f102, %f111;
	add.s32 	%r62, %r62, 1;
	add.s32 	%r65, %r65, 1;
	setp.ne.s32 	%p10, %r65, 0;
	@%p10 bra 	$L__BB0_13;
$L__BB0_14:
	cvta.to.global.u64 	%rd84, %rd7;
	add.s64 	%rd86, %rd84, %rd12;
	st.global.f32 	[%rd86], %f111;
$L__BB0_15:
	ret;

}
	// .globl	_Z17k_csr2_mat_vec_mmPiS_PfiS0_S0_
.visible .entry _Z17k_csr2_mat_vec_mmPiS_PfiS0_S0_(
	.param .u64 .ptr .align 1 _Z17k_csr2_mat_vec_mmPiS_PfiS0_S0__param_0,
	.param .u64 .ptr .align 1 _Z17k_csr2_mat_vec_mmPiS_PfiS0_S0__param_1,
	.param .u64 .ptr .align 1 _Z17k_csr2_mat_vec_mmPiS_PfiS0_S0__param_2,
	.param .u32 _Z17k_csr2_mat_vec_mmPiS_PfiS0_S0__param_3,
	.param .u64 .ptr .align 1 _Z17k_csr2_mat_vec_mmPiS_PfiS0_S0__param_4,
	.param .u64 .ptr .align 1 _Z17k_csr2_mat_vec_mmPiS_PfiS0_S0__param_5
)
{
	.reg .pred 	%p<16>;
	.reg .b32 	%r<77>;
	.reg .b32 	%f<131>;
	.reg .b64 	%rd<87>;
	// demoted variable
	.shared .align 4 .b8 _ZZ17k_csr2_mat_vec_mmPiS_PfiS0_S0_E4vals[2048];
	ld.param.u64 	%rd8, [_Z17k_csr2_mat_vec_mmPiS_PfiS0_S0__param_0];
	ld.param.u64 	%rd9, [_Z17k_csr2_mat_vec_mmPiS_PfiS0_S0__param_1];
	ld.param.u64 	%rd10, [_Z17k_csr2_mat_vec_mmPiS_PfiS0_S0__param_2];
	ld.param.u32 	%r28, [_Z17k_csr2_mat_vec_mmPiS_PfiS0_S0__param_3];
	ld.param.u64 	%rd11, [_Z17k_csr2_mat_vec_mmPiS_PfiS0_S0__param_4];
	ld.param.u64 	%rd7, [_Z17k_csr2_mat_vec_mmPiS_PfiS0_S0__param_5];
	cvta.to.global.u64 	%rd1, %rd10;
	cvta.to.global.u64 	%rd2, %rd11;
	cvta.to.global.u64 	%rd3, %rd9;
	cvta.to.global.u64 	%rd12, %rd8;
	mov.u32 	%r1, %tid.x;
	mov.u32 	%r29, %ctaid.x;
	shl.b32 	%r30, %r29, 4;
	mov.u32 	%r2, %tid.y;
	add.s32 	%r3, %r30, %r2;
	mul.wide.s32 	%rd13, %r3, 4;
	add.s64 	%rd4, %rd12, %rd13;
	ld.global.u32 	%r4, [%rd4+4];
	setp.ge.s32 	%p1, %r3, %r28;
	@%p1 bra 	$L__BB1_24;
	ld.global.u32 	%r5, [%rd4];
	add.s32 	%r72, %r5, %r1;
	setp.ge.s32 	%p2, %r72, %r4;
	mov.f32 	%f126, 0f00000000;
	@%p2 bra 	$L__BB1_14;
	add.s32 	%r31, %r72, 32;
	max.s32 	%r32, %r4, %r31;
	not.b32 	%r33, %r1;
	add.s32 	%r34, %r32, %r33;
	sub.s32 	%r35, %r34, %r5;
	shr.u32 	%r36, %r35, 5;
	add.s32 	%r7, %r36, 1;
	and.b32  	%r8, %r7, 15;
	setp.lt.u32 	%p3, %r35, 480;
	mov.f32 	%f126, 0f00000000;
	@%p3 bra 	$L__BB1_5;
	and.b32  	%r37, %r7, 268435440;
	neg.s32 	%r70, %r37;
	add.s64 	%rd5, %rd3, 1024;
	add.s64 	%rd6, %rd1, 1024;
	mov.f32 	%f126, 0f00000000;
$L__BB1_4:
	.pragma "nounroll";
	mul.wide.s32 	%rd14, %r72, 4;
	add.s64 	%rd15, %rd5, %rd14;
	add.s64 	%rd16, %rd6, %rd14;
	ld.global.u32 	%r38, [%rd15+-1024];
	mul.wide.s32 	%rd17, %r38, 4;
	add.s64 	%rd18, %rd2, %rd17;
	ld.global.f32 	%f26, [%rd18];
	ld.global.f32 	%f27, [%rd16+-1024];
	fma.rn.f32 	%f28, %f26, %f27, %f126;
	ld.global.u32 	%r39, [%rd15+-896];
	mul.wide.s32 	%rd19, %r39, 4;
	add.s64 	%rd20, %rd2, %rd19;
	ld.global.f32 	%f29, [%rd20];
	ld.global.f32 	%f30, [%rd16+-896];
	fma.rn.f32 	%f31, %f29, %f30, %f28;
	ld.global.u32 	%r40, [%rd15+-768];
	mul.wide.s32 	%rd21, %r40, 4;
	add.s64 	%rd22, %rd2, %rd21;
	ld.global.f32 	%f32, [%rd22];
	ld.global.f32 	%f33, [%rd16+-768];
	fma.rn.f32 	%f34, %f32, %f33, %f31;
	ld.global.u32 	%r41, [%rd15+-640];
	mul.wide.s32 	%rd23, %r41, 4;
	add.s64 	%rd24, %rd2, %rd23;
	ld.global.f32 	%f35, [%rd24];
	ld.global.f32 	%f36, [%rd16+-640];
	fma.rn.f32 	%f37, %f35, %f36, %f34;
	ld.global.u32 	%r42, [%rd15+-512];
	mul.wide.s32 	%rd25, %r42, 4;
	add.s64 	%rd26, %rd2, %rd25;
	ld.global.f32 	%f38, [%rd26];
	ld.global.f32 	%f39, [%rd16+-512];
	fma.rn.f32 	%f40, %f38, %f39, %f37;
	ld.global.u32 	%r43, [%rd15+-384];
	mul.wide.s32 	%rd27, %r43, 4;
	add.s64 	%rd28, %rd2, %rd27;
	ld.global.f32 	%f41, [%rd28];
	ld.global.f32 	%f42, [%rd16+-384];
	fma.rn.f32 	%f43, %f41, %f42, %f40;
	ld.global.u32 	%r44, [%rd15+-256];
	mul.wide.s32 	%rd29, %r44, 4;
	add.s64 	%rd30, %rd2, %rd29;
	ld.global.f32 	%f44, [%rd30];
	ld.global.f32 	%f45, [%rd16+-256];
	fma.rn.f32 	%f46, %f44, %f45, %f43;
	ld.global.u32 	%r45, [%rd15+-128];
	mul.wide.s32 	%rd31, %r45, 4;
	add.s64 	%rd32, %rd2, %rd31;
	ld.global.f32 	%f47, [%rd32];
	ld.global.f32 	%f48, [%rd16+-128];
	fma.rn.f32 	%f49, %f47, %f48, %f46;
	ld.global.u32 	%r46, [%rd15];
	mul.wide.s32 	%rd33, %r46, 4;
	add.s64 	%rd34, %rd2, %rd33;
	ld.global.f32 	%f50, [%rd34];
	ld.global.f32 	%f51, [%rd16];
	fma.rn.f32 	%f52, %f50, %f51, %f49;
	ld.global.u32 	%r47, [%rd15+128];
	mul.wide.s32 	%rd35, %r47, 4;
	add.s64 	%rd36, %rd2, %rd35;
	ld.global.f32 	%f53, [%rd36];
	ld.global.f32 	%f54, [%rd16+128];
	fma.rn.f32 	%f55, %f53, %f54, %f52;
	ld.global.u32 	%r48, [%rd15+256];
	mul.wide.s32 	%rd37, %r48, 4;
	add.s64 	%rd38, %rd2, %rd37;
	ld.global.f32 	%f56, [%rd38];
	ld.global.f32 	%f57, [%rd16+256];
	fma.rn.f32 	%f58, %f56, %f57, %f55;
	ld.global.u32 	%r49, [%rd15+384];
	mul.wide.s32 	%rd39, %r49, 4;
	add.s64 	%rd40, %rd2, %rd39;
	ld.global.f32 	%f59, [%rd40];
	ld.global.f32 	%f60, [%rd16+384];
	fma.rn.f32 	%f61, %f59, %f60, %f58;
	ld.global.u32 	%r50, [%rd15+512];
	mul.wide.s32 	%rd41, %r50, 4;
	add.s64 	%rd42, %rd2, %rd41;
	ld.global.f32 	%f62, [%rd42];
	ld.global.f32 	%f63, [%rd16+512];
	fma.rn.f32 	%f64, %f62, %f63, %f61;
	ld.global.u32 	%r51, [%rd15+640];
	mul.wide.s32 	%rd43, %r51, 4;
	add.s64 	%rd44, %rd2, %rd43;
	ld.global.f32 	%f65, [%rd44];
	ld.global.f32 	%f66, [%rd16+640];
	fma.rn.f32 	%f67, %f65, %f66, %f64;
	ld.global.u32 	%r52, [%rd15+768];
	mul.wide.s32 	%rd45, %r52, 4;
	add.s64 	%rd46, %rd2, %rd45;
	ld.global.f32 	%f68, [%rd46];
	ld.global.f32 	%f69, [%rd16+768];
	fma.rn.f32 	%f70, %f68, %f69, %f67;
	ld.global.u32 	%r53, [%rd15+896];
	mul.wide.s32 	%rd47, %r53, 4;
	add.s64 	%rd48, %rd2, %rd47;
	ld.global.f32 	%f71, [%rd48];
	ld.global.f32 	%f72, [%rd16+896];
	fma.rn.f32 	%f126, %f71, %f72, %f70;
	add.s32 	%r72, %r72, 512;
	add.s32 	%r70, %r70, 16;
	setp.ne.s32 	%p4, %r70, 0;
	@%p4 bra 	$L__BB1_4;
$L__BB1_5:
	setp.eq.s32 	%p5, %r8, 0;
	@%p5 bra 	$L__BB1_14;
	and.b32  	%r15, %r7, 7;
	setp.lt.u32 	%p6, %r8, 8;
	@%p6 bra 	$L__BB1_8;
	mul.wide.s32 	%rd49, %r72, 4;
	add.s64 	%rd50, %rd3, %rd49;
	ld.global.u32 	%r54, [%rd50];
	mul.wide.s32 	%rd51, %r54, 4;
	add.s64 	%rd52, %rd2, %rd51;
	ld.global.f32 	%f74, [%rd52];
	add.s64 	%rd53, %rd1, %rd49;
	ld.global.f32 	%f75, [%rd53];
	fma.rn.f32 	%f76, %f74, %f75, %f126;
	ld.global.u32 	%r55, [%rd50+128];
	mul.wide.s32 	%rd54, %r55, 4;
	add.s64 	%rd55, %rd2, %rd54;
	ld.global.f32 	%f77, [%rd55];
	ld.global.f32 	%f78, [%rd53+128];
	fma.rn.f32 	%f79, %f77, %f78, %f76;
	ld.global.u32 	%r56, [%rd50+256];
	mul.wide.s32 	%rd56, %r56, 4;
	add.s64 	%rd57, %rd2, %rd56;
	ld.global.f32 	%f80, [%rd57];
	ld.global.f32 	%f81, [%rd53+256];
	fma.rn.f32 	%f82, %f80, %f81, %f79;
	ld.global.u32 	%r57, [%rd50+384];
	mul.wide.s32 	%rd58, %r57, 4;
	add.s64 	%rd59, %rd2, %rd58;
	ld.global.f32 	%f83, [%rd59];
	ld.global.f32 	%f84, [%rd53+384];
	fma.rn.f32 	%f85, %f83, %f84, %f82;
	ld.global.u32 	%r58, [%rd50+512];
	mul.wide.s32 	%rd60, %r58, 4;
	add.s64 	%rd61, %rd2, %rd60;
	ld.global.f32 	%f86, [%rd61];
	ld.global.f32 	%f87, [%rd53+512];
	fma.rn.f32 	%f88, %f86, %f87, %f85;
	ld.global.u32 	%r59, [%rd50+640];
	mul.wide.s32 	%rd62, %r59, 4;
	add.s64 	%rd63, %rd2, %rd62;
	ld.global.f32 	%f89, [%rd63];
	ld.global.f32 	%f90, [%rd53+640];
	fma.rn.f32 	%f91, %f89, %f90, %f88;
	ld.global.u32 	%r60, [%rd50+768];
	mul.wide.s32 	%rd64, %r60, 4;
	add.s64 	%rd65, %rd2, %rd64;
	ld.global.f32 	%f92, [%rd65];
	ld.global.f32 	%f93, [%rd53+768];
	fma.rn.f32 	%f94, %f92, %f93, %f91;
	ld.global.u32 	%r61, [%rd50+896];
	mul.wide.s32 	%rd66, %r61, 4;
	add.s64 	%rd67, %rd2, %rd66;
	ld.global.f32 	%f95, [%rd67];
	ld.global.f32 	%f96, [%rd53+896];
	fma.rn.f32 	%f126, %f95, %f96, %f94;
	add.s32 	%r72, %r72, 256;
$L__BB1_8:
	setp.eq.s32 	%p7, %r15, 0;
	@%p7 bra 	$L__BB1_14;
	and.b32  	%r18, %r7, 3;
	setp.lt.u32 	%p8, %r15, 4;
	@%p8 bra 	$L__BB1_11;
	mul.wide.s32 	%rd68, %r72, 4;
	add.s64 	%rd69, %rd3, %rd68;
	ld.global.u32 	%r62, [%rd69];
	mul.wide.s32 	%rd70, %r62, 4;
	add.s64 	%rd71, %rd2, %rd70;
	ld.global.f32 	%f98, [%rd71];
	add.s64 	%rd72, %rd1, %rd68;
	ld.global.f32 	%f99, [%rd72];
	fma.rn.f32 	%f100, %f98, %f99, %f126;
	ld.global.u32 	%r63, [%rd69+128];
	mul.wide.s32 	%rd73, %r63, 4;
	add.s64 	%rd74, %rd2, %rd73;
	ld.global.f32 	%f101, [%rd74];
	ld.global.f32 	%f102, [%rd72+128];
	fma.rn.f32 	%f103, %f101, %f102, %f100;
	ld.global.u32 	%r64, [%rd69+256];
	mul.wide.s32 	%rd75, %r64, 4;
	add.s64 	%rd76, %rd2, %rd75;
	ld.global.f32 	%f104, [%rd76];
	ld.global.f32 	%f105, [%rd72+256];
	fma.rn.f32 	%f106, %f104, %f105, %f103;
	ld.global.u32 	%r65, [%rd69+384];
	mul.wide.s32 	%rd77, %r65, 4;
	add.s64 	%rd78, %rd2, %rd77;
	ld.global.f32 	%f107, [%rd78];
	ld.global.f32 	%f108, [%rd72+384];
	fma.rn.f32 	%f126, %f107, %f108, %f106;
	add.s32 	%r72, %r72, 128;
$L__BB1_11:
	setp.eq.s32 	%p9, %r18, 0;
	@%p9 bra 	$L__BB1_14;
	neg.s32 	%r75, %r18;
$L__BB1_13:
	.pragma "nounroll";
	mul.wide.s32 	%rd79, %r72, 4;
	add.s64 	%rd80, %rd1, %rd79;
	add.s64 	%rd81, %rd3, %rd79;
	ld.global.u32 	%r66, [%rd81];
	mul.wide.s32 	%rd82, %r66, 4;
	add.s64 	%rd83, %rd2, %rd82;
	ld.global.f32 	%f109, [%rd83];
	ld.global.f32 	%f110, [%rd80];
	fma.rn.f32 	%f126, %f109, %f110, %f126;
	add.s32 	%r72, %r72, 32;
	add.s32 	%r75, %r75, 1;
	setp.ne.s32 	%p10, %r75, 0;
	@%p10 bra 	$L__BB1_13;
$L__BB1_14:
	shl.b32 	%r67, %r2, 7;
	mov.u32 	%r68, _ZZ17k_csr2_mat_vec_mmPiS_PfiS0_S0_E4vals;
	add.s32 	%r26, %r68, %r67;
	shl.b32 	%r69, %r1, 2;
	add.s32 	%r27, %r26, %r69;
	st.shared.f32 	[%r27], %f126;
	setp.gt.u32 	%p11, %r1, 15;
	@%p11 bra 	$L__BB1_16;
	ld.shared.f32 	%f111, [%r27+64];
	add.f32 	%f126, %f111, %f126;
	st.shared.f32 	[%r27], %f126;
$L__BB1_16:
	setp.gt.u32 	%p12, %r1, 7;
	@%p12 bra 	$L__BB1_18;
	ld.shared.f32 	%f112, [%r27+32];
	add.f32 	%f126, %f112, %f126;
	st.shared.f32 	[%r27], %f126;
$L__BB1_18:
	setp.gt.u32 	%p13, %r1, 3;
	@%p13 bra 	$L__BB1_20;
	ld.shared.f32 	%f113, [%r27+16];
	add.f32 	%f126, %f113, %f126;
	st.shared.f32 	[%r27], %f126;
$L__BB1_20:
	setp.gt.u32 	%p14, %r1, 1;
	@%p14 bra 	$L__BB1_22;
	ld.shared.f32 	%f114, [%r27+8];
	add.f32 	%f126, %f114, %f126;
	st.shared.f32 	[%r27], %f126;
$L__BB1_22:
	setp.ne.s32 	%p15, %r1, 0;
	@%p15 bra 	$L__BB1_24;
	ld.shared.f32 	%f115, [%r26+4];
	add.f32 	%f116, %f115, %f126;
	st.shared.f32 	[%r27], %f116;
	ld.shared.f32 	%f117, [%r26];
	cvta.to.global.u64 	%rd84, %rd7;
	add.s64 	%rd86, %rd84, %rd13;
	st.global.f32 	[%rd86], %f117;
$L__BB1_24:
	ret;

}
	// .globl	_Z16k_ell_mat_vec_mmiiPiPfS0_S0_
.visible .entry _Z16k_ell_mat_vec_mmiiPiPfS0_S0_(
	.param .u32 _Z16k_ell_mat_vec_mmiiPiPfS0_S0__param_0,
	.param .u32 _Z16k_ell_mat_vec_mmiiPiPfS0_S0__param_1,
	.param .u64 .ptr .align 1 _Z16k_ell_mat_vec_mmiiPiPfS0_S0__param_2,
	.param .u64 .ptr .align 1 _Z16k_ell_mat_vec_mmiiPiPfS0_S0__param_3,
	.param .u64 .ptr .align 1 _Z16k_ell_mat_vec_mmiiPiPfS0_S0__param_4,
	.param .u64 .ptr .align 1 _Z16k_ell_mat_vec_mmiiPiPfS0_S0__param_5
)
{


	ret;

}


// ===== COMPILED SASS (sm_100) =====

	.target	sm_100

	.elftype	@"ET_EXEC"


//--------------------- .note.nv.tkinfo           --------------------------
	.section	.note.nv.tkinfo,"",@"SHT_NOTE"
	.sectionflags	@"SHF_NOTE_NV_TKINFO"
	.tkinfo
        /*0018*/ 	.word	0x00000002
        /*0030*/ 	.string	""
        /*0030*/ 	.string	"ptxas"
        /*0030*/ 	.string	"Cuda compilation tools, release 13.0, V13.0.88"
        /*0030*/ 	.string	"Build cuda_13.0.r13.0/compiler.36424714_0"
        /*0030*/ 	.string	"-arch sm_100 -m 64 "



//--------------------- .note.nv.cuinfo           --------------------------
	.section	.note.nv.cuinfo,"",@"SHT_NOTE"
	.sectionflags	@"SHF_NOTE_NV_CUINFO"
        /*0018*/ 	.short	0x0002
        /*001a*/ 	.short	0x0064
        /*001c*/ 	.short	0x0082
	.zero		2


//--------------------- .nv.info                  --------------------------
	.section	.nv.info,"",@"SHT_CUDA_INFO"
	.align	4


	//----- nvinfo : EIATTR_REGCOUNT
	.align		4
        /*0000*/ 	.byte	0x04, 0x2f
        /*0002*/ 	.short	(.L_1 - .L_0)
	.align		4
.L_0:
        /*0004*/ 	.word	index@(_Z16k_csr_mat_vec_mmPiS_PfiS0_S0_)
        /*0008*/ 	.word	0x00000020


	//----- nvinfo : EIATTR_FRAME_SIZE
	.align		4
.L_1:
        /*000c*/ 	.byte	0x04, 0x11
        /*000e*/ 	.short	(.L_3 - .L_2)
	.align		4
.L_2:
        /*0010*/ 	.word	index@(_Z16k_csr_mat_vec_mmPiS_PfiS0_S0_)
        /*0014*/ 	.word	0x00000000


	//----- nvinfo : EIATTR_REGCOUNT
	.align		4
.L_3:
        /*0018*/ 	.byte	0x04, 0x2f
        /*001a*/ 	.short	(.L_5 - .L_4)
	.align		4
.L_4:
        /*001c*/ 	.word	index@(_Z17k_csr2_mat_vec_mmPiS_PfiS0_S0_)
        /*0020*/ 	.word	0x00000020


	//----- nvinfo : EIATTR_FRAME_SIZE
	.align		4
.L_5:
        /*0024*/ 	.byte	0x04, 0x11
        /*0026*/ 	.short	(.L_7 - .L_6)
	.align		4
.L_6:
        /*0028*/ 	.word	index@(_Z17k_csr2_mat_vec_mmPiS_PfiS0_S0_)
        /*002c*/ 	.word	0x00000000


	//----- nvinfo : EIATTR_REGCOUNT
	.align		4
.L_7:
        /*0030*/ 	.byte	0x04, 0x2f
        /*0032*/ 	.short	(.L_9 - .L_8)
	.align		4
.L_8:
        /*0034*/ 	.word	index@(_Z16k_ell_mat_vec_mmiiPiPfS0_S0_)
        /*0038*/ 	.word	0x00000004


	//----- nvinfo : EIATTR_FRAME_SIZE
	.align		4
.L_9:
        /*003c*/ 	.byte	0x04, 0x11
        /*003e*/ 	.short	(.L_11 - .L_10)
	.align		4
.L_10:
        /*0040*/ 	.word	index@(_Z16k_ell_mat_vec_mmiiPiPfS0_S0_)
        /*0044*/ 	.word	0x00000000


	//----- nvinfo : EIATTR_MIN_STACK_SIZE
	.align		4
.L_11:
        /*0048*/ 	.byte	0x04, 0x12
        /*004a*/ 	.short	(.L_13 - .L_12)
	.align		4
.L_12:
        /*004c*/ 	.word	index@(_Z16k_ell_mat_vec_mmiiPiPfS0_S0_)
        /*0050*/ 	.word	0x00000000


	//----- nvinfo : EIATTR_MIN_STACK_SIZE
	.align		4
.L_13:
        /*0054*/ 	.byte	0x04, 0x12
        /*0056*/ 	.short	(.L_15 - .L_14)
	.align		4
.L_14:
        /*0058*/ 	.word	index@(_Z17k_csr2_mat_vec_mmPiS_PfiS0_S0_)
        /*005c*/ 	.word	0x00000000


	//----- nvinfo : EIATTR_MIN_STACK_SIZE
	.align		4
.L_15:
        /*0060*/ 	.byte	0x04, 0x12
        /*0062*/ 	.short	(.L_17 - .L_16)
	.align		4
.L_16:
        /*0064*/ 	.word	index@(_Z16k_csr_mat_vec_mmPiS_PfiS0_S0_)
        /*0068*/ 	.word	0x00000000
.L_17:


//--------------------- .nv.compat                --------------------------
	.section	.nv.compat,"",@"SHT_CUDA_COMPAT_INFO"
	.align	4
        /*0000*/ 	.byte	0x02, 0x09, 0x00, 0x00, 0x02, 0x02, 0x01, 0x00, 0x02, 0x05, 0x05, 0x00, 0x03, 0x07, 0x01, 0x01
        /*0010*/ 	.byte	0x02, 0x03, 0x00, 0x00, 0x02, 0x06, 0x01, 0x00, 0x04, 0x0b, 0x08, 0x00, 0x09, 0x00, 0x00, 0x00
        /*0020*/ 	.byte	0x00, 0x00, 0x00, 0x00


//--------------------- .nv.info._Z16k_ell_mat_vec_mmiiPiPfS0_S0_ --------------------------
	.section	.nv.info._Z16k_ell_mat_vec_mmiiPiPfS0_S0_,"",@"SHT_CUDA_INFO"
	.sectionflags	@""
	.align	4


	//----- nvinfo : EIATTR_CUDA_API_VERSION
	.align		4
        /*0000*/ 	.byte	0x04, 0x37
        /*0002*/ 	.short	(.L_19 - .L_18)
.L_18:
        /*0004*/ 	.word	0x00000082


	//----- nvinfo : EIATTR_KPARAM_INFO
	.align		4
.L_19:
        /*0008*/ 	.byte	0x04, 0x17
        /*000a*/ 	.short	(.L_21 - .L_20)
.L_20:
        /*000c*/ 	.word	0x00000000
        /*0010*/ 	.short	0x0005
        /*0012*/ 	.short	0x0020
        /*0014*/ 	.byte	0x00, 0xf5, 0x21, 0x00


	//----- nvinfo : EIATTR_KPARAM_INFO
	.align		4
.L_21:
        /*0018*/ 	.byte	0x04, 0x17
        /*001a*/ 	.short	(.L_23 - .L_22)
.L_22:
        /*001c*/ 	.word	0x00000000
        /*0020*/ 	.short	0x0004
        /*0022*/ 	.short	0x0018
        /*0024*/ 	.byte	0x00, 0xf5, 0x21, 0x00


	//----- nvinfo : EIATTR_KPARAM_INFO
	.align		4
.L_23:
        /*0028*/ 	.byte	0x04, 0x17
        /*002a*/ 	.short	(.L_25 - .L_24)
.L_24:
        /*002c*/ 	.word	0x00000000
        /*0030*/ 	.short	0x0003
        /*0032*/ 	.short	0x0010
        /*0034*/ 	.byte	0x00, 0xf5, 0x21, 0x00


	//----- nvinfo : EIATTR_KPARAM_INFO
	.align		4
.L_25:
        /*0038*/ 	.byte	0x04, 0x17
        /*003a*/ 	.short	(.L_27 - .L_26)
.L_26:
        /*003c*/ 	.word	0x00000000
        /*0040*/ 	.short	0x0002
        /*0042*/ 	.short	0x0008
        /*0044*/ 	.byte	0x00, 0xf5, 0x21, 0x00


	//----- nvinfo : EIATTR_KPARAM_INFO
	.align		4
.L_27:
        /*0048*/ 	.byte	0x04, 0x17
        /*004a*/ 	.short	(.L_29 - .L_28)
.L_28:
        /*004c*/ 	.word	0x00000000
        /*0050*/ 	.short	0x0001
        /*0052*/ 	.short	0x0004
        /*0054*/ 	.byte	0x00, 0xf0, 0x11, 0x00


	//----- nvinfo : EIATTR_KPARAM_INFO
	.align		4
.L_29:
        /*0058*/ 	.byte	0x04, 0x17
        /*005a*/ 	.short	(.L_31 - .L_30)
.L_30:
        /*005c*/ 	.word	0x00000000
        /*0060*/ 	.short	0x0000
        /*0062*/ 	.short	0x0000
        /*0064*/ 	.byte	0x00, 0xf0, 0x11, 0x00


	//----- nvinfo : EIATTR_SPARSE_MMA_MASK
	.align		4
.L_31:
        /*0068*/ 	.byte	0x03, 0x50
        /*006a*/ 	.short	0x0000


	//----- nvinfo : EIATTR_MAXREG_COUNT
	.align		4
        /*006c*/ 	.byte	0x03, 0x1b
        /*006e*/ 	.short	0x00ff


	//----- nvinfo : EIATTR_MERCURY_ISA_VERSION
	.align		4
        /*0070*/ 	.byte	0x03, 0x5f
        /*0072*/ 	.short	0x0101


	//----- nvinfo : EIATTR_VRC_CTA_INIT_COUNT
	.align		4
        /*0074*/ 	.byte	0x02, 0x4a
	.zero		1
	.zero		1


	//----- nvinfo : EIATTR_EXIT_INSTR_OFFSETS
	.align		4
        /*0078*/ 	.byte	0x04, 0x1c
        /*007a*/ 	.short	(.L_33 - .L_32)


	//   ....[0]....
.L_32:
        /*007c*/ 	.word	0x00000010


	//----- nvinfo : EIATTR_CBANK_PARAM_SIZE
	.align		4
.L_33:
        /*0080*/ 	.byte	0x03, 0x19
        /*0082*/ 	.short	0x0028


	//----- nvinfo : EIATTR_PARAM_CBANK
	.align		4
        /*0084*/ 	.byte	0x04, 0x0a
        /*0086*/ 	.short	(.L_35 - .L_34)
	.align		4
.L_34:
        /*0088*/ 	.word	index@(.nv.constant0._Z16k_ell_mat_vec_mmiiPiPfS0_S0_)
        /*008c*/ 	.short	0x0380
        /*008e*/ 	.short	0x0028


	//----- nvinfo : EIATTR_SW_WAR
	.align		4
.L_35:
        /*0090*/ 	.byte	0x04, 0x36
        /*0092*/ 	.short	(.L_37 - .L_36)
.L_36:
        /*0094*/ 	.word	0x00000008
.L_37:


//--------------------- .nv.info._Z17k_csr2_mat_vec_mmPiS_PfiS0_S0_ --------------------------
	.section	.nv.info._Z17k_csr2_mat_vec_mmPiS_PfiS0_S0_,"",@"SHT_CUDA_INFO"
	.sectionflags	@""
	.align	4


	//----- nvinfo : EIATTR_CUDA_API_VERSION
	.align		4
        /*0000*/ 	.byte	0x04, 0x37
        /*0002*/ 	.short	(.L_39 - .L_38)
.L_38:
        /*0004*/ 	.word	0x00000082


	//----- nvinfo : EIATTR_KPARAM_INFO
	.align		4
.L_39:
        /*0008*/ 	.byte	0x04, 0x17
        /*000a*/ 	.short	(.L_41 - .L_40)
.L_40:
        /*000c*/ 	.word	0x00000000
        /*0010*/ 	.short	0x0005
        /*0012*/ 	.short	0x0028
        /*0014*/ 	.byte	0x00, 0xf5, 0x21, 0x00


	//----- nvinfo : EIATTR_KPARAM_INFO
	.align		4
.L_41:
        /*0018*/ 	.byte	0x04, 0x17
        /*001a*/ 	.short	(.L_43 - .L_42)
.L_42:
        /*001c*/ 	.word	0x00000000
        /*0020*/ 	.short	0x0004
        /*0022*/ 	.short	0x0020
        /*0024*/ 	.byte	0x00, 0xf5, 0x21, 0x00


	//----- nvinfo : EIATTR_KPARAM_INFO
	.align		4
.L_43:
        /*0028*/ 	.byte	0x04, 0x17
        /*002a*/ 	.short	(.L_45 - .L_44)
.L_44:
        /*002c*/ 	.word	0x00000000
        /*0030*/ 	.short	0x0003
        /*0032*/ 	.short	0x0018
        /*0034*/ 	.byte	0x00, 0xf0, 0x11, 0x00


	//----- nvinfo : EIATTR_KPARAM_INFO
	.align		4
.L_45:
        /*0038*/ 	.byte	0x04, 0x17
        /*003a*/ 	.short	(.L_47 - .L_46)
.L_46:
        /*003c*/ 	.word	0x00000000
        /*0040*/ 	.short	0x0002
        /*0042*/ 	.short	0x0010
        /*0044*/ 	.byte	0x00, 0xf5, 0x21, 0x00


	//----- nvinfo : EIATTR_KPARAM_INFO
	.align		4
.L_47:
        /*0048*/ 	.byte	0x04, 0x17
        /*004a*/ 	.short	(.L_49 - .L_48)
.L_48:
        /*004c*/ 	.word	0x00000000
        /*0050*/ 	.short	0x0001
        /*0052*/ 	.short	0x0008
        /*0054*/ 	.byte	0x00, 0xf5, 0x21, 0x00


	//----- nvinfo : EIATTR_KPARAM_INFO
	.align		4
.L_49:
        /*0058*/ 	.byte	0x04, 0x17
        /*005a*/ 	.short	(.L_51 - .L_50)
.L_50:
        /*005c*/ 	.word	0x00000000
        /*0060*/ 	.short	0x0000
        /*0062*/ 	.short	0x0000
        /*0064*/ 	.byte	0x00, 0xf5, 0x21, 0x00


	//----- nvinfo : EIATTR_SPARSE_MMA_MASK
	.align		4
.L_51:
        /*0068*/ 	.byte	0x03, 0x50
        /*006a*/ 	.short	0x0000


	//----- nvinfo : EIATTR_MAXREG_COUNT
	.align		4
        /*006c*/ 	.byte	0x03, 0x1b
        /*006e*/ 	.short	0x00ff


	//----- nvinfo : EIATTR_MERCURY_ISA_VERSION
	.align		4
        /*0070*/ 	.byte	0x03, 0x5f
        /*0072*/ 	.short	0x0101


	//----- nvinfo : EIATTR_VRC_CTA_INIT_COUNT
	.align		4
        /*0074*/ 	.byte	0x02, 0x4a
	.zero		1
	.zero		1


	//----- nvinfo : EIATTR_EXIT_INSTR_OFFSETS
	.align		4
        /*0078*/ 	.byte	0x04, 0x1c
        /*007a*/ 	.short	(.L_53 - .L_52)


	//   ....[0]....
.L_52:
        /*007c*/ 	.word	0x00000060


	//   ....[1]....
        /*0080*/ 	.word	0x00000fc0


	//   ....[2]....
        /*0084*/ 	.word	0x00001040


	//----- nvinfo : EIATTR_CRS_STACK_SIZE
	.align		4
.L_53:
        /*0088*/ 	.byte	0x04, 0x1e
        /*008a*/ 	.short	(.L_55 - .L_54)
.L_54:
        /*008c*/ 	.word	0x00000000


	//----- nvinfo : EIATTR_CBANK_PARAM_SIZE
	.align		4
.L_55:
        /*0090*/ 	.byte	0x03, 0x19
        /*0092*/ 	.short	0x0030


	//----- nvinfo : EIATTR_PARAM_CBANK
	.align		4
        /*0094*/ 	.byte	0x04, 0x0a
        /*0096*/ 	.short	(.L_57 - .L_56)
	.align		4
.L_56:
        /*0098*/ 	.word	index@(.nv.constant0._Z17k_csr2_mat_vec_mmPiS_PfiS0_S0_)
        /*009c*/ 	.short	0x0380
        /*009e*/ 	.short	0x0030


	//----- nvinfo : EIATTR_SW_WAR
	.align		4
.L_57:
        /*00a0*/ 	.byte	0x04, 0x36
        /*00a2*/ 	.short	(.L_59 - .L_58)
.L_58:
        /*00a4*/ 	.word	0x00000008
.L_59:


//--------------------- .nv.info._Z16k_csr_mat_vec_mmPiS_PfiS0_S0_ --------------------------
	.section	.nv.info._Z16k_csr_mat_vec_mmPiS_PfiS0_S0_,"",@"SHT_CUDA_INFO"
	.sectionflags	@""
	.align	4


	//----- nvinfo : EIATTR_CUDA_API_VERSION
	.align		4
        /*0000*/ 	.byte	0x04, 0x37
        /*0002*/ 	.short	(.L_61 - .L_60)
.L_60:
        /*0004*/ 	.word	0x00000082


	//----- nvinfo : EIATTR_KPARAM_INFO
	.align		4
.L_61:
        /*0008*/ 	.byte	0x04, 0x17
        /*000a*/ 	.short	(.L_63 - .L_62)
.L_62:
        /*000c*/ 	.word	0x00000000
        /*0010*/ 	.short	0x0005
        /*0012*/ 	.short	0x0028
        /*0014*/ 	.byte	0x00, 0xf5, 0x21, 0x00


	//----- nvinfo : EIATTR_KPARAM_INFO
	.align		4
.L_63:
        /*0018*/ 	.byte	0x04, 0x17
        /*001a*/ 	.short	(.L_65 - .L_64)
.L_64:
        /*001c*/ 	.word	0x00000000
        /*0020*/ 	.short	0x0004
        /*0022*/ 	.short	0x0020
        /*0024*/ 	.byte	0x00, 0xf5, 0x21, 0x00


	//----- nvinfo : EIATTR_KPARAM_INFO
	.align		4
.L_65:
        /*0028*/ 	.byte	0x04, 0x17
        /*002a*/ 	.short	(.L_67 - .L_66)
.L_66:
        /*002c*/ 	.word	0x00000000
        /*0030*/ 	.short	0x0003
        /*0032*/ 	.short	0x0018
        /*0034*/ 	.byte	0x00, 0xf0, 0x11, 0x00


	//----- nvinfo : EIATTR_KPARAM_INFO
	.align		4
.L_67:
        /*0038*/ 	.byte	0x04, 0x17
        /*003a*/ 	.short	(.L_69 - .L_68)
.L_68:
        /*003c*/ 	.word	0x00000000
        /*0040*/ 	.short	0x0002
        /*0042*/ 	.short	0x0010
        /*0044*/ 	.byte	0x00, 0xf5, 0x21, 0x00


	//----- nvinfo : EIATTR_KPARAM_INFO
	.align		4
.L_69:
        /*0048*/ 	.byte	0x04, 0x17
        /*004a*/ 	.short	(.L_71 - .L_70)
.L_70:
        /*004c*/ 	.word	0x00000000
        /*0050*/ 	.short	0x0001
        /*0052*/ 	.short	0x0008
        /*0054*/ 	.byte	0x00, 0xf5, 0x21, 0x00


	//----- nvinfo : EIATTR_KPARAM_INFO
	.align		4
.L_71:
        /*0058*/ 	.byte	0x04, 0x17
        /*005a*/ 	.short	(.L_73 - .L_72)
.L_72:
        /*005c*/ 	.word	0x00000000
        /*0060*/ 	.short	0x0000
        /*0062*/ 	.short	0x0000
        /*0064*/ 	.byte	0x00, 0xf5, 0x21, 0x00


	//----- nvinfo : EIATTR_SPARSE_MMA_MASK
	.align		4
.L_73:
        /*0068*/ 	.byte	0x03, 0x50
        /*006a*/ 	.short	0x0000


	//----- nvinfo : EIATTR_MAXREG_COUNT
	.align		4
        /*006c*/ 	.byte	0x03, 0x1b
        /*006e*/ 	.short	0x00ff


	//----- nvinfo : EIATTR_MERCURY_ISA_VERSION
	.align		4
        /*0070*/ 	.byte	0x03, 0x5f
        /*0072*/ 	.short	0x0101


	//----- nvinfo : EIATTR_VRC_CTA_INIT_COUNT
	.align		4
        /*0074*/ 	.byte	0x02, 0x4a
	.zero		1
	.zero		1


	//----- nvinfo : EIATTR_EXIT_INSTR_OFFSETS
	.align		4
        /*0078*/ 	.byte	0x04, 0x1c
        /*007a*/ 	.short	(.L_75 - .L_74)


	//   ....[0]....
.L_74:
        /*007c*/ 	.word	0x00000070


	//   ....[1]....
        /*0080*/ 	.word	0x00000e60


	//----- nvinfo : EIATTR_CRS_STACK_SIZE
	.align		4
.L_75:
        /*0084*/ 	.byte	0x04, 0x1e
        /*0086*/ 	.short	(.L_77 - .L_76)
.L_76:
        /*0088*/ 	.word	0x00000000


	//----- nvinfo : EIATTR_CBANK_PARAM_SIZE
	.align		4
.L_77:
        /*008c*/ 	.byte	0x03, 0x19
        /*008e*/ 	.short	0x0030


	//----- nvinfo : EIATTR_PARAM_CBANK
	.align		4
        /*0090*/ 	.byte	0x04, 0x0a
        /*0092*/ 	.short	(.L_79 - .L_78)
	.align		4
.L_78:
        /*0094*/ 	.word	index@(.nv.constant0._Z16k_csr_mat_vec_mmPiS_PfiS0_S0_)
        /*0098*/ 	.short	0x0380
        /*009a*/ 	.short	0x0030


	//----- nvinfo : EIATTR_SW_WAR
	.align		4
.L_79:
        /*009c*/ 	.byte	0x04, 0x36
        /*009e*/ 	.short	(.L_81 - .L_80)
.L_80:
        /*00a0*/ 	.word	0x00000008
.L_81:


//--------------------- .nv.callgraph             --------------------------
	.section	.nv.callgraph,"",@"SHT_CUDA_CALLGRAPH"
	.align	4
	.sectionentsize	8
	.align		4
        /*0000*/ 	.word	0x00000000
	.align		4
        /*0004*/ 	.word	0xffffffff
	.align		4
        /*0008*/ 	.word	0x00000000
	.align		4
        /*000c*/ 	.word	0xfffffffe
	.align		4
        /*0010*/ 	.word	0x00000000
	.align		4
        /*0014*/ 	.word	0xfffffffd
	.align		4
        /*0018*/ 	.word	0x00000000
	.align		4
        /*001c*/ 	.word	0xfffffffc


//--------------------- .text._Z16k_ell_mat_vec_mmiiPiPfS0_S0_ --------------------------
	.section	.text._Z16k_ell_mat_vec_mmiiPiPfS0_S0_,"ax",@progbits
	.align	128
        .global         _Z16k_ell_mat_vec_mmiiPiPfS0_S0_
        .type           _Z16k_ell_mat_vec_mmiiPiPfS0_S0_,@function
        .size           _Z16k_ell_mat_vec_mmiiPiPfS0_S0_,(.L_x_23 - _Z16k_ell_mat_vec_mmiiPiPfS0_S0_)
        .other          _Z16k_ell_mat_vec_mmiiPiPfS0_S0_,@"STO_CUDA_ENTRY STV_DEFAULT"
_Z16k_ell_mat_vec_mmiiPiPfS0_S0_:
.text._Z16k_ell_mat_vec_mmiiPiPfS0_S0_:
[----:B------:R-:W-:Y:S01]  /*0000*/  LDC R1, c[0x0][0x37c] ;  /* 0x0000df00ff017b82 */ /* 0x000fe20000000800 */
[----:B------:R-:W-:Y:S05]  /*0010*/  EXIT ;  /* 0x000000000000794d */ /* 0x000fea0003800000 */
.L_x_0:
[----:B------:R-:W-:-:S00]  /*0020*/  BRA `(.L_x_0) ;  /* 0xfffffffc00fc7947 */ /* 0x000fc0000383ffff */
[----:B------:R-:W-:-:S00]  /*0030*/  NOP ;  /* 0x0000000000007918 */ /* 0x000fc00000000000 */
        /* <DEDUP_REMOVED lines=12> */
.L_x_23:


//--------------------- .text._Z17k_csr2_mat_vec_mmPiS_PfiS0_S0_ --------------------------
	.section	.text._Z17k_csr2_mat_vec_mmPiS_PfiS0_S0_,"ax",@progbits
	.align	128
        .global         _Z17k_csr2_mat_vec_mmPiS_PfiS0_S0_
        .type           _Z17k_csr2_mat_vec_mmPiS_PfiS0_S0_,@function
        .size           _Z17k_csr2_mat_vec_mmPiS_PfiS0_S0_,(.L_x_24 - _Z17k_csr2_mat_vec_mmPiS_PfiS0_S0_)
        .other          _Z17k_csr2_mat_vec_mmPiS_PfiS0_S0_,@"STO_CUDA_ENTRY STV_DEFAULT"
_Z17k_csr2_mat_vec_mmPiS_PfiS0_S0_:
.text._Z17k_csr2_mat_vec_mmPiS_PfiS0_S0_:
[----:B------:R-:W-:Y:S01]  /*0000*/  LDC R1, c[0x0][0x37c] ;  /* 0x0000df00ff017b82 */ /* 0x000fe20000000800 */
[----:B------:R-:W0:Y:S01]  /*0010*/  S2R R3, SR_CTAID.X ;  /* 0x0000000000037919 */ /* 0x000e220000002500 */
[----:B------:R-:W1:Y:S01]  /*0020*/  LDCU UR4, c[0x0][0x398] ;  /* 0x00007300ff0477ac */ /* 0x000e620008000800 */
[----:B------:R-:W0:Y:S02]  /*0030*/  S2R R0, SR_TID.Y ;  /* 0x0000000000007919 */ /* 0x000e240000002200 */
[----:B0-----:R-:W-:-:S04]  /*0040*/  LEA R2, R3, R0, 0x4 ;  /* 0x0000000003027211 */ /* 0x001fc800078e20ff */
[----:B-1----:R-:W-:-:S13]  /*0050*/  ISETP.GE.AND P0, PT, R2, UR4, PT ;  /* 0x0000000402007c0c */ /* 0x002fda000bf06270 */
[----:B------:R-:W-:Y:S05]  /*0060*/  @P0 EXIT ;  /* 0x000000000000094d */ /* 0x000fea0003800000 */
[----:B------:R-:W0:Y:S01]  /*0070*/  LDC.64 R4, c[0x0][0x380] ;  /* 0x0000e000ff047b82 */ /* 0x000e220000000a00 */
[----:B------:R-:W1:Y:S01]  /*0080*/  LDCU.64 UR6, c[0x0][0x358] ;  /* 0x00006b00ff0677ac */ /* 0x000e620008000a00 */
[----:B0-----:R-:W-:-:S05]  /*0090*/  IMAD.WIDE R4, R2, 0x4, R4 ;  /* 0x0000000402047825 */ /* 0x001fca00078e0204 */
[----:B-1----:R-:W2:Y:S04]  /*00a0*/  LDG.E R8, desc[UR6][R4.64] ;  /* 0x0000000604087981 */ /* 0x002ea8000c1e1900 */
[----:B------:R-:W3:Y:S01]  /*00b0*/  LDG.E R6, desc[UR6][R4.64+0x4] ;  /* 0x0000040604067981 */ /* 0x000ee2000c1e1900 */
[----:B------:R-:W-:Y:S01]  /*00c0*/  BSSY.RECONVERGENT B0, `(.L_x_1) ;  /* 0x00000d8000007945 */ /* 0x000fe20003800200 */
[----:B------:R-:W-:Y:S01]  /*00d0*/  HFMA2 R22, -RZ, RZ, 0, 0 ;  /* 0x00000000ff167431 */ /* 0x000fe200000001ff */
[----:B------:R-:W2:Y:S02]  /*00e0*/  S2R R3, SR_TID.X ;  /* 0x0000000000037919 */ /* 0x000ea40000002100 */
[----:B--2---:R-:W-:-:S04]  /*00f0*/  IADD3 R7, PT, PT, R8, R3, RZ ;  /* 0x0000000308077210 */ /* 0x004fc80007ffe0ff */
[----:B---3--:R-:W-:-:S13]  /*0100*/  ISETP.GE.AND P0, PT, R7, R6, PT ;  /* 0x000000060700720c */ /* 0x008fda0003f06270 */
[----:B------:R-:W-:Y:S05]  /*0110*/  @P0 BRA `(.L_x_2) ;  /* 0x0000000c00480947 */ /* 0x000fea0003800000 */
[----:B------:R-:W-:Y:S01]  /*0120*/  MOV R5, R7 ;  /* 0x0000000700057202 */ /* 0x000fe20000000f00 */
[----:B------:R-:W-:Y:S01]  /*0130*/  BSSY.RECONVERGENT B1, `(.L_x_3) ;  /* 0x000006a000017945 */ /* 0x000fe20003800200 */
[----:B------:R-:W-:Y:S02]  /*0140*/  LOP3.LUT R4, RZ, R3, RZ, 0x33, !PT ;  /* 0x00000003ff047212 */ /* 0x000fe400078e33ff */
[----:B------:R-:W-:Y:S02]  /*0150*/  VIADDMNMX R7, R5, 0x20, R6, !PT ;  /* 0x0000002005077846 */ /* 0x000fe40007800106 */
[----:B------:R-:W-:Y:S02]  /*0160*/  MOV R22, RZ ;  /* 0x000000ff00167202 */ /* 0x000fe40000000f00 */
[----:B------:R-:W-:-:S04]  /*0170*/  IADD3 R4, PT, PT, -R8, R7, R4 ;  /* 0x0000000708047210 */ /* 0x000fc80007ffe104 */
[C---:B------:R-:W-:Y:S02]  /*0180*/  ISETP.GE.U32.AND P1, PT, R4.reuse, 0x1e0, PT ;  /* 0x000001e00400780c */ /* 0x040fe40003f26070 */
[----:B------:R-:W-:-:S04]  /*0190*/  LEA.HI R6, R4, 0x1, RZ, 0x1b ;  /* 0x0000000104067811 */ /* 0x000fc800078fd8ff */
[----:B------:R-:W-:-:S04]  /*01a0*/  LOP3.LUT R7, R6, 0xf, RZ, 0xc0, !PT ;  /* 0x0000000f06077812 */ /* 0x000fc800078ec0ff */
[----:B------:R-:W-:-:S03]  /*01b0*/  ISETP.NE.AND P0, PT, R7, RZ, PT ;  /* 0x000000ff0700720c */ /* 0x000fc60003f05270 */
[----:B------:R-:W-:Y:S10]  /*01c0*/  @!P1 BRA `(.L_x_4) ;  /* 0x0000000400809947 */ /* 0x000ff40003800000 */
[----:B------:R-:W0:Y:S01]  /*01d0*/  LDC.64 R12, c[0x0][0x388] ;  /* 0x0000e200ff0c7b82 */ /* 0x000e220000000a00 */
[----:B------:R-:W-:Y:S02]  /*01e0*/  LOP3.LUT R4, R6, 0xffffff0, RZ, 0xc0, !PT ;  /* 0x0ffffff006047812 */ /* 0x000fe400078ec0ff */
[----:B------:R-:W-:Y:S02]  /*01f0*/  MOV R22, RZ ;  /* 0x000000ff00167202 */ /* 0x000fe40000000f00 */
[----:B------:R-:W-:-:S03]  /*0200*/  IADD3 R4, PT, PT, -R4, RZ, RZ ;  /* 0x000000ff04047210 */ /* 0x000fc60007ffe1ff */
[----:B------:R-:W1:Y:S01]  /*0210*/  LDC.64 R14, c[0x0][0x390] ;  /* 0x0000e400ff0e7b82 */ /* 0x000e620000000a00 */
[----:B0-----:R-:W-:-:S04]  /*0220*/  IADD3 R12, P1, PT, R12, 0x400, RZ ;  /* 0x000004000c0c7810 */ /* 0x001fc80007f3e0ff */
[----:B------:R-:W-:Y:S02]  /*0230*/  IADD3.X R13, PT, PT, RZ, R13, RZ, P1, !PT ;  /* 0x0000000dff0d7210 */ /* 0x000fe40000ffe4ff */
[----:B-1----:R-:W-:-:S04]  /*0240*/  IADD3 R14, P2, PT, R14, 0x400, RZ ;  /* 0x000004000e0e7810 */ /* 0x002fc80007f5e0ff */
[----:B------:R-:W-:-:S09]  /*0250*/  IADD3.X R15, PT, PT, RZ, R15, RZ, P2, !PT ;  /* 0x0000000fff0f7210 */ /* 0x000fd200017fe4ff */
.L_x_5:
[C---:B------:R-:W-:Y:S01]  /*0260*/  IMAD.WIDE R28, R5.reuse, 0x4, R12 ;  /* 0x00000004051c7825 */ /* 0x040fe200078e020c */
[----:B------:R-:W0:Y:S04]  /*0270*/  LDC.64 R16, c[0x0][0x3a0] ;  /* 0x0000e800ff107b82 */ /* 0x000e280000000a00 */
[----:B------:R-:W0:Y:S04]  /*0280*/  LDG.E R25, desc[UR6][R28.64+-0x400] ;  /* 0xfffc00061c197981 */ /* 0x000e28000c1e1900 */
[----:B------:R-:W2:Y:S01]  /*0290*/  LDG.E R27, desc[UR6][R28.64+-0x380] ;  /* 0xfffc80061c1b7981 */ /* 0x000ea2000c1e1900 */
[----:B------:R-:W-:-:S03]  /*02a0*/  IMAD.WIDE R20, R5, 0x4, R14 ;  /* 0x0000000405147825 */ /* 0x000fc600078e020e */
[----:B------:R-:W3:Y:S04]  /*02b0*/  LDG.E R19, desc[UR6][R28.64+-0x300] ;  /* 0xfffd00061c137981 */ /* 0x000ee8000c1e1900 */
[----:B------:R-:W4:Y:S04]  /*02c0*/  LDG.E R10, desc[UR6][R20.64+-0x400] ;  /* 0xfffc0006140a7981 */ /* 0x000f28000c1e1900 */
[----:B------:R-:W5:Y:S04]  /*02d0*/  LDG.E R11, desc[UR6][R28.64+-0x280] ;  /* 0xfffd80061c0b7981 */ /* 0x000f68000c1e1900 */
[----:B------:R-:W5:Y:S04]  /*02e0*/  LDG.E R8, desc[UR6][R20.64+-0x380] ;  /* 0xfffc800614087981 */ /* 0x000f68000c1e1900 */
[----:B------:R-:W5:Y:S04]  /*02f0*/  LDG.E R9, desc[UR6][R28.64+-0x200] ;  /* 0xfffe00061c097981 */ /* 0x000f68000c1e1900 */
[----:B------:R-:W5:Y:S01]  /*0300*/  LDG.E R23, desc[UR6][R28.64+-0x180] ;  /* 0xfffe80061c177981 */ /* 0x000f62000c1e1900 */
[----:B0-----:R-:W-:-:S06]  /*0310*/  IMAD.WIDE R24, R25, 0x4, R16 ;  /* 0x0000000419187825 */ /* 0x001fcc00078e0210 */
[----:B------:R-:W4:Y:S01]  /*0320*/  LDG.E R25, desc[UR6][R24.64] ;  /* 0x0000000618197981 */ /* 0x000f22000c1e1900 */
[----:B--2---:R-:W-:-:S04]  /*0330*/  IMAD.WIDE R26, R27, 0x4, R16 ;  /* 0x000000041b1a7825 */ /* 0x004fc800078e0210 */
[----:B---3--:R-:W-:Y:S02]  /*0340*/  IMAD.WIDE R18, R19, 0x4, R16 ;  /* 0x0000000413127825 */ /* 0x008fe400078e0210 */
[----:B------:R-:W2:Y:S04]  /*0350*/  LDG.E R27, desc[UR6][R26.64] ;  /* 0x000000061a1b7981 */ /* 0x000ea8000c1e1900 */
[----:B------:R-:W3:Y:S04]  /*0360*/  LDG.E R18, desc[UR6][R18.64] ;  /* 0x0000000612127981 */ /* 0x000ee8000c1e1900 */
[----:B------:R-:W3:Y:S01]  /*0370*/  LDG.E R19, desc[UR6][R20.64+-0x300] ;  /* 0xfffd000614137981 */ /* 0x000ee2000c1e1900 */
[----:B----4-:R-:W-:Y:S01]  /*0380*/  FFMA R22, R25, R10, R22 ;  /* 0x0000000a19167223 */ /* 0x010fe20000000016 */
[----:B-----5:R-:W-:-:S02]  /*0390*/  IMAD.WIDE R10, R11, 0x4, R16 ;  /* 0x000000040b0a7825 */ /* 0x020fc400078e0210 */
[----:B------:R-:W4:Y:S04]  /*03a0*/  LDG.E R25, desc[UR6][R20.64+-0x280] ;  /* 0xfffd800614197981 */ /* 0x000f28000c1e1900 */
[----:B------:R-:W4:Y:S01]  /*03b0*/  LDG.E R10, desc[UR6][R10.64] ;  /* 0x000000060a0a7981 */ /* 0x000f22000c1e1900 */
[----:B--2---:R-:W-:Y:S01]  /*03c0*/  FFMA R27, R27, R8, R22 ;  /* 0x000000081b1b7223 */ /* 0x004fe20000000016 */
[----:B------:R-:W-:Y:S02]  /*03d0*/  IMAD.WIDE R8, R9, 0x4, R16 ;  /* 0x0000000409087825 */ /* 0x000fe400078e0210 */
[----:B------:R-:W2:Y:S04]  /*03e0*/  LDG.E R22, desc[UR6][R20.64+-0x200] ;  /* 0xfffe000614167981 */ /* 0x000ea8000c1e1900 */
[----:B------:R-:W2:Y:S04]  /*03f0*/  LDG.E R8, desc[UR6][R8.64] ;  /* 0x0000000608087981 */ /* 0x000ea8000c1e1900 */
[----:B------:R-:W5:Y:S01]  /*0400*/  LDG.E R11, desc[UR6][R28.64+-0x100] ;  /* 0xffff00061c0b7981 */ /* 0x000f62000c1e1900 */
[----:B---3--:R-:W-:Y:S01]  /*0410*/  FFMA R24, R18, R19, R27 ;  /* 0x0000001312187223 */ /* 0x008fe2000000001b */
[----:B------:R-:W-:-:S02]  /*0420*/  IMAD.WIDE R18, R23, 0x4, R16 ;  /* 0x0000000417127825 */ /* 0x000fc400078e0210 */
[----:B------:R-:W3:Y:S04]  /*0430*/  LDG.E R27, desc[UR6][R20.64+-0x180] ;  /* 0xfffe8006141b7981 */ /* 0x000ee8000c1e1900 */
[----:B------:R-:W3:Y:S04]  /*0440*/  LDG.E R23, desc[UR6][R28.64+-0x80] ;  /* 0xffff80061c177981 */ /* 0x000ee8000c1e1900 */
[----:B------:R-:W3:Y:S04]  /*0450*/  LDG.E R18, desc[UR6][R18.64] ;  /* 0x0000000612127981 */ /* 0x000ee8000c1e1900 */
[----:B------:R-:W3:Y:S01]  /*0460*/  LDG.E R9, desc[UR6][R28.64+0x80] ;  /* 0x000080061c097981 */ /* 0x000ee2000c1e1900 */
[----:B----4-:R-:W-:-:S03]  /*0470*/  FFMA R24, R10, R25, R24 ;  /* 0x000000190a187223 */ /* 0x010fc60000000018 */
[----:B------:R-:W4:Y:S01]  /*0480*/  LDG.E R25, desc[UR6][R28.64] ;  /* 0x000000061c197981 */ /* 0x000f22000c1e1900 */
[----:B-----5:R-:W-:-:S04]  /*0490*/  IMAD.WIDE R10, R11, 0x4, R16 ;  /* 0x000000040b0a7825 */ /* 0x020fc800078e0210 */
[----:B--2---:R-:W-:Y:S02]  /*04a0*/  FFMA R22, R8, R22, R24 ;  /* 0x0000001608167223 */ /* 0x004fe40000000018 */
[----:B------:R-:W2:Y:S04]  /*04b0*/  LDG.E R8, desc[UR6][R20.64+-0x100] ;  /* 0xffff000614087981 */ /* 0x000ea8000c1e1900 */
[----:B------:R-:W2:Y:S01]  /*04c0*/  LDG.E R10, desc[UR6][R10.64] ;  /* 0x000000060a0a7981 */ /* 0x000ea2000c1e1900 */
[----:B---3--:R-:W-:Y:S01]  /*04d0*/  FFMA R27, R18, R27, R22 ;  /* 0x0000001b121b7223 */ /* 0x008fe20000000016 */
[--C-:B------:R-:W-:Y:S02]  /*04e0*/  IMAD.WIDE R18, R23, 0x4, R16.reuse ;  /* 0x0000000417127825 */ /* 0x100fe400078e0210 */
[----:B------:R-:W3:Y:S04]  /*04f0*/  LDG.E R22, desc[UR6][R20.64] ;  /* 0x0000000614167981 */ /* 0x000ee8000c1e1900 */
[----:B------:R-:W5:Y:S04]  /*0500*/  LDG.E R11, desc[UR6][R28.64+0x100] ;  /* 0x000100061c0b7981 */ /* 0x000f68000c1e1900 */
[----:B------:R-:W3:Y:S04]  /*0510*/  LDG.E R18, desc[UR6][R18.64] ;  /* 0x0000000612127981 */ /* 0x000ee8000c1e1900 */
[----:B------:R-:W3:Y:S01]  /*0520*/  LDG.E R23, desc[UR6][R20.64+-0x80] ;  /* 0xffff800614177981 */ /* 0x000ee2000c1e1900 */
[----:B----4-:R-:W-:-:S05]  /*0530*/  IMAD.WIDE R24, R25, 0x4, R16 ;  /* 0x0000000419187825 */ /* 0x010fca00078e0210 */
[----:B------:R2:W4:Y:S02]  /*0540*/  LDG.E R19, desc[UR6][R24.64] ;  /* 0x0000000618137981 */ /* 0x000524000c1e1900 */
[----:B--2---:R-:W-:Y:S01]  /*0550*/  FFMA R25, R10, R8, R27 ;  /* 0x000000080a197223 */ /* 0x004fe2000000001b */
[--C-:B------:R-:W-:Y:S01]  /*0560*/  IMAD.WIDE R8, R9, 0x4, R16.reuse ;  /* 0x0000000409087825 */ /* 0x100fe200078e0210 */
[----:B------:R-:W2:Y:S05]  /*0570*/  LDG.E R27, desc[UR6][R20.64+0x100] ;  /* 0x00010006141b7981 */ /* 0x000eaa000c1e1900 */
[----:B------:R-:W2:Y:S01]  /*0580*/  LDG.E R8, desc[UR6][R8.64] ;  /* 0x0000000608087981 */ /* 0x000ea2000c1e1900 */
[----:B-----5:R-:W-:-:S03]  /*0590*/  IMAD.WIDE R10, R11, 0x4, R16 ;  /* 0x000000040b0a7825 */ /* 0x020fc600078e0210 */
[----:B------:R-:W2:Y:S01]  /*05a0*/  LDG.E R9, desc[UR6][R20.64+0x80] ;  /* 0x0000800614097981 */ /* 0x000ea2000c1e1900 */
[----:B---3--:R-:W-:-:S03]  /*05b0*/  FFMA R26, R18, R23, R25 ;  /* 0x00000017121a7223 */ /* 0x008fc60000000019 */
[----:B------:R-:W3:Y:S04]  /*05c0*/  LDG.E R10, desc[UR6][R10.64] ;  /* 0x000000060a0a7981 */ /* 0x000ee8000c1e1900 */
[----:B------:R-:W5:Y:S04]  /*05d0*/  LDG.E R18, desc[UR6][R28.64+0x180] ;  /* 0x000180061c127981 */ /* 0x000f68000c1e1900 */
[----:B------:R-:W5:Y:S04]  /*05e0*/  LDG.E R23, desc[UR6][R28.64+0x200] ;  /* 0x000200061c177981 */ /* 0x000f68000c1e1900 */
[----:B------:R-:W5:Y:S04]  /*05f0*/  LDG.E R25, desc[UR6][R28.64+0x280] ;  /* 0x000280061c197981 */ /* 0x000f68000c1e1900 */
[----:B------:R-:W5:Y:S01]  /*0600*/  LDG.E R11, desc[UR6][R20.64+0x280] ;  /* 0x00028006140b7981 */ /* 0x000f62000c1e1900 */
[----:B----4-:R-:W-:-:S03]  /*0610*/  FFMA R22, R19, R22, R26 ;  /* 0x0000001613167223 */ /* 0x010fc6000000001a */
[----:B------:R-:W4:Y:S04]  /*0620*/  LDG.E R19, desc[UR6][R28.64+0x300] ;  /* 0x000300061c137981 */ /* 0x000f28000c1e1900 */
[----:B------:R-:W4:Y:S04]  /*0630*/  LDG.E R26, desc[UR6][R20.64+0x300] ;  /* 0x00030006141a7981 */ /* 0x000f28000c1e1900 */
[----:B------:R-:W4:Y:S01]  /*0640*/  LDG.E R29, desc[UR6][R28.64+0x380] ;  /* 0x000380061c1d7981 */ /* 0x000f22000c1e1900 */
[----:B--2---:R-:W-:-:S04]  /*0650*/  FFMA R9, R8, R9, R22 ;  /* 0x0000000908097223 */ /* 0x004fc80000000016 */
[----:B---3--:R-:W-:Y:S02]  /*0660*/  FFMA R8, R10, R27, R9 ;  /* 0x0000001b0a087223 */ /* 0x008fe40000000009 */
[----:B------:R-:W2:Y:S04]  /*0670*/  LDG.E R9, desc[UR6][R20.64+0x180] ;  /* 0x0001800614097981 */ /* 0x000ea8000c1e1900 */
[----:B------:R-:W3:Y:S04]  /*0680*/  LDG.E R10, desc[UR6][R20.64+0x200] ;  /* 0x00020006140a7981 */ /* 0x000ee8000c1e1900 */
[----:B------:R0:W3:Y:S01]  /*0690*/  LDG.E R27, desc[UR6][R20.64+0x380] ;  /* 0x00038006141b7981 */ /* 0x0000e2000c1e1900 */
[----:B-----5:R-:W-:-:S04]  /*06a0*/  IMAD.WIDE R22, R23, 0x4, R16 ;  /* 0x0000000417167825 */ /* 0x020fc800078e0210 */
[--C-:B------:R-:W-:Y:S02]  /*06b0*/  IMAD.WIDE R24, R25, 0x4, R16.reuse ;  /* 0x0000000419187825 */ /* 0x100fe400078e0210 */
[----:B------:R-:W3:Y:S02]  /*06c0*/  LDG.E R23, desc[UR6][R22.64] ;  /* 0x0000000616177981 */ /* 0x000ee4000c1e1900 */
[--C-:B0-----:R-:W-:Y:S02]  /*06d0*/  IMAD.WIDE R20, R18, 0x4, R16.reuse ;  /* 0x0000000412147825 */ /* 0x101fe400078e0210 */
[----:B------:R-:W5:Y:S04]  /*06e0*/  LDG.E R24, desc[UR6][R24.64] ;  /* 0x0000000618187981 */ /* 0x000f68000c1e1900 */
[----:B------:R-:W2:Y:S01]  /*06f0*/  LDG.E R21, desc[UR6][R20.64] ;  /* 0x0000000614157981 */ /* 0x000ea2000c1e1900 */
[----:B----4-:R-:W-:-:S06]  /*0700*/  IMAD.WIDE R18, R19, 0x4, R16 ;  /* 0x0000000413127825 */ /* 0x010fcc00078e0210 */
[----:B------:R-:W4:Y:S01]  /*0710*/  LDG.E R18, desc[UR6][R18.64] ;  /* 0x0000000612127981 */ /* 0x000f22000c1e1900 */
[----:B------:R-:W-:-:S06]  /*0720*/  IMAD.WIDE R16, R29, 0x4, R16 ;  /* 0x000000041d107825 */ /* 0x000fcc00078e0210 */
[----:B------:R-:W4:Y:S01]  /*0730*/  LDG.E R17, desc[UR6][R16.64] ;  /* 0x0000000610117981 */ /* 0x000f22000c1e1900 */
[----:B------:R-:W-:-:S04]  /*0740*/  IADD3 R4, PT, PT, R4, 0x10, RZ ;  /* 0x0000001004047810 */ /* 0x000fc80007ffe0ff */
[----:B------:R-:W-:Y:S02]  /*0750*/  ISETP.NE.AND P1, PT, R4, RZ, PT ;  /* 0x000000ff0400720c */ /* 0x000fe40003f25270 */
[----:B------:R-:W-:Y:S01]  /*0760*/  IADD3 R5, PT, PT, R5, 0x200, RZ ;  /* 0x0000020005057810 */ /* 0x000fe20007ffe0ff */
[----:B--2---:R-:W-:-:S04]  /*0770*/  FFMA R8, R21, R9, R8 ;  /* 0x0000000915087223 */ /* 0x004fc80000000008 */
[----:B---3--:R-:W-:-:S04]  /*0780*/  FFMA R9, R23, R10, R8 ;  /* 0x0000000a17097223 */ /* 0x008fc80000000008 */
[----:B-----5:R-:W-:-:S04]  /*0790*/  FFMA R9, R24, R11, R9 ;  /* 0x0000000b18097223 */ /* 0x020fc80000000009 */
[----:B----4-:R-:W-:-:S04]  /*07a0*/  FFMA R26, R18, R26, R9 ;  /* 0x0000001a121a7223 */ /* 0x010fc80000000009 */
[----:B------:R-:W-:Y:S01]  /*07b0*/  FFMA R22, R17, R27, R26 ;  /* 0x0000001b11167223 */ /* 0x000fe2000000001a */
[----:B------:R-:W-:Y:S06]  /*07c0*/  @P1 BRA `(.L_x_5) ;  /* 0xfffffff800a41947 */ /* 0x000fec000383ffff */
.L_x_4:
[----:B------:R-:W-:Y:S05]  /*07d0*/  BSYNC.RECONVERGENT B1 ;  /* 0x0000000000017941 */ /* 0x000fea0003800200 */
.L_x_3:
[----:B------:R-:W-:Y:S05]  /*07e0*/  @!P0 BRA `(.L_x_2) ;  /* 0x0000000400948947 */ /* 0x000fea0003800000 */
[----:B------:R-:W-:Y:S01]  /*07f0*/  ISETP.GE.U32.AND P0, PT, R7, 0x8, PT ;  /* 0x000000080700780c */ /* 0x000fe20003f06070 */
[----:B------:R-:W-:Y:S01]  /*0800*/  BSSY.RECONVERGENT B1, `(.L_x_6) ;  /* 0x0000032000017945 */ /* 0x000fe20003800200 */
[----:B------:R-:W-:-:S04]  /*0810*/  LOP3.LUT R24, R6, 0x7, RZ, 0xc0, !PT ;  /* 0x0000000706187812 */ /* 0x000fc800078ec0ff */
[----:B------:R-:W-:-:S07]  /*0820*/  ISETP.NE.AND P1, PT, R24, RZ, PT ;  /* 0x000000ff1800720c */ /* 0x000fce0003f25270 */
[----:B------:R-:W-:Y:S06]  /*0830*/  @!P0 BRA `(.L_x_7) ;  /* 0x0000000000b88947 */ /* 0x000fec0003800000 */
[----:B------:R-:W0:Y:S08]  /*0840*/  LDC.64 R16, c[0x0][0x388] ;  /* 0x0000e200ff107b82 */ /* 0x000e300000000a00 */
[----:B------:R-:W1:Y:S08]  /*0850*/  LDC.64 R8, c[0x0][0x3a0] ;  /* 0x0000e800ff087b82 */ /* 0x000e700000000a00 */
[----:B------:R-:W2:Y:S01]  /*0860*/  LDC.64 R10, c[0x0][0x390] ;  /* 0x0000e400ff0a7b82 */ /* 0x000ea20000000a00 */
[----:B0-----:R-:W-:-:S05]  /*0870*/  IMAD.WIDE R16, R5, 0x4, R16 ;  /* 0x0000000405107825 */ /* 0x001fca00078e0210 */
[----:B------:R-:W1:Y:S04]  /*0880*/  LDG.E R29, desc[UR6][R16.64] ;  /* 0x00000006101d7981 */ /* 0x000e68000c1e1900 */
[----:B------:R-:W3:Y:S04]  /*0890*/  LDG.E R21, desc[UR6][R16.64+0x80] ;  /* 0x0000800610157981 */ /* 0x000ee8000c1e1900 */
[----:B------:R-:W4:Y:S04]  /*08a0*/  LDG.E R13, desc[UR6][R16.64+0x100] ;  /* 0x00010006100d7981 */ /* 0x000f28000c1e1900 */
[----:B------:R-:W5:Y:S01]  /*08b0*/  LDG.E R15, desc[UR6][R16.64+0x180] ;  /* 0x00018006100f7981 */ /* 0x000f62000c1e1900 */
[----:B--2---:R-:W-:-:S03]  /*08c0*/  IMAD.WIDE R10, R5, 0x4, R10 ;  /* 0x00000004050a7825 */ /* 0x004fc600078e020a */
[----:B------:R-:W2:Y:S04]  /*08d0*/  LDG.E R26, desc[UR6][R16.64+0x200] ;  /* 0x00020006101a7981 */ /* 0x000ea8000c1e1900 */
[----:B------:R-:W2:Y:S04]  /*08e0*/  LDG.E R18, desc[UR6][R10.64] ;  /* 0x000000060a127981 */ /* 0x000ea8000c1e1900 */
[----:B------:R-:W2:Y:S04]  /*08f0*/  LDG.E R19, desc[UR6][R16.64+0x280] ;  /* 0x0002800610137981 */ /* 0x000ea8000c1e1900 */
[----:B------:R-:W2:Y:S04]  /*0900*/  LDG.E R23, desc[UR6][R16.64+0x300] ;  /* 0x0003000610177981 */ /* 0x000ea8000c1e1900 */
[----:B------:R2:W2:Y:S04]  /*0910*/  LDG.E R7, desc[UR6][R16.64+0x380] ;  /* 0x0003800610077981 */ /* 0x0004a8000c1e1900 */
[----:B------:R-:W2:Y:S04]  /*0920*/  LDG.E R25, desc[UR6][R10.64+0x80] ;  /* 0x000080060a197981 */ /* 0x000ea8000c1e1900 */
[----:B------:R-:W2:Y:S01]  /*0930*/  LDG.E R27, desc[UR6][R10.64+0x100] ;  /* 0x000100060a1b7981 */ /* 0x000ea2000c1e1900 */
[----:B-1----:R-:W-:-:S06]  /*0940*/  IMAD.WIDE R28, R29, 0x4, R8 ;  /* 0x000000041d1c7825 */ /* 0x002fcc00078e0208 */
[----:B------:R-:W2:Y:S01]  /*0950*/  LDG.E R29, desc[UR6][R28.64] ;  /* 0x000000061c1d7981 */ /* 0x000ea2000c1e1900 */
[----:B---3--:R-:W-:-:S04]  /*0960*/  IMAD.WIDE R20, R21, 0x4, R8 ;  /* 0x0000000415147825 */ /* 0x008fc800078e0208 */
[--C-:B----4-:R-:W-:Y:S01]  /*0970*/  IMAD.WIDE R12, R13, 0x4, R8.reuse ;  /* 0x000000040d0c7825 */ /* 0x110fe200078e0208 */
[----:B------:R0:W3:Y:S03]  /*0980*/  LDG.E R4, desc[UR6][R20.64] ;  /* 0x0000000614047981 */ /* 0x0000e6000c1e1900 */
[--C-:B-----5:R-:W-:Y:S02]  /*0990*/  IMAD.WIDE R14, R15, 0x4, R8.reuse ;  /* 0x000000040f0e7825 */ /* 0x120fe400078e0208 */
[----:B------:R-:W4:Y:S02]  /*09a0*/  LDG.E R12, desc[UR6][R12.64] ;  /* 0x000000060c0c7981 */ /* 0x000f24000c1e1900 */
[--C-:B--2---:R-:W-:Y:S02]  /*09b0*/  IMAD.WIDE R16, R26, 0x4, R8.reuse ;  /* 0x000000041a107825 */ /* 0x104fe400078e0208 */
[----:B------:R-:W2:Y:S04]  /*09c0*/  LDG.E R14, desc[UR6][R14.64] ;  /* 0x000000060e0e7981 */ /* 0x000ea8000c1e1900 */
[----:B------:R-:W2:Y:S04]  /*09d0*/  LDG.E R26, desc[UR6][R10.64+0x180] ;  /* 0x000180060a1a7981 */ /* 0x000ea8000c1e1900 */
[----:B------:R-:W5:Y:S01]  /*09e0*/  LDG.E R16, desc[UR6][R16.64] ;  /* 0x0000000610107981 */ /* 0x000f62000c1e1900 */
[----:B0-----:R-:W-:-:S03]  /*09f0*/  IMAD.WIDE R20, R23, 0x4, R8 ;  /* 0x0000000417147825 */ /* 0x001fc600078e0208 */
[----:B------:R-:W5:Y:S04]  /*0a00*/  LDG.E R13, desc[UR6][R10.64+0x280] ;  /* 0x000280060a0d7981 */ /* 0x000f68000c1e1900 */
[----:B------:R-:W5:Y:S04]  /*0a10*/  LDG.E R20, desc[UR6][R20.64] ;  /* 0x0000000614147981 */ /* 0x000f68000c1e1900 */
[----:B------:R-:W5:Y:S01]  /*0a20*/  LDG.E R15, desc[UR6][R10.64+0x380] ;  /* 0x000380060a0f7981 */ /* 0x000f62000c1e1900 */
[----:B------:R-:W-:Y:S01]  /*0a30*/  FFMA R29, R29, R18, R22 ;  /* 0x000000121d1d7223 */ /* 0x000fe20000000016 */
[----:B------:R-:W-:-:S02]  /*0a40*/  IMAD.WIDE R18, R19, 0x4, R8 ;  /* 0x0000000413127825 */ /* 0x000fc400078e0208 */
[----:B------:R-:W5:Y:S02]  /*0a50*/  LDG.E R22, desc[UR6][R10.64+0x200] ;  /* 0x000200060a167981 */ /* 0x000f64000c1e1900 */
[----:B------:R-:W-:Y:S02]  /*0a60*/  IMAD.WIDE R8, R7, 0x4, R8 ;  /* 0x0000000407087825 */ /* 0x000fe400078e0208 */
[----:B------:R-:W5:Y:S04]  /*0a70*/  LDG.E R18, desc[UR6][R18.64] ;  /* 0x0000000612127981 */ /* 0x000f68000c1e1900 */
[----:B------:R-:W5:Y:S04]  /*0a80*/  LDG.E R7, desc[UR6][R10.64+0x300] ;  /* 0x000300060a077981 */ /* 0x000f68000c1e1900 */
[----:B------:R-:W5:Y:S01]  /*0a90*/  LDG.E R8, desc[UR6][R8.64] ;  /* 0x0000000608087981 */ /* 0x000f62000c1e1900 */
[----:B---3--:R-:W-:-:S04]  /*0aa0*/  FFMA R25, R4, R25, R29 ;  /* 0x0000001904197223 */ /* 0x008fc8000000001d */
[----:B----4-:R-:W-:-:S04]  /*0ab0*/  FFMA R25, R12, R27, R25 ;  /* 0x0000001b0c197223 */ /* 0x010fc80000000019 */
[----:B--2---:R-:W-:Y:S01]  /*0ac0*/  FFMA R25, R14, R26, R25 ;  /* 0x0000001a0e197223 */ /* 0x004fe20000000019 */
[----:B------:R-:W-:-:S03]  /*0ad0*/  IADD3 R5, PT, PT, R5, 0x100, RZ ;  /* 0x0000010005057810 */ /* 0x000fc60007ffe0ff */
[----:B-----5:R-:W-:-:S04]  /*0ae0*/  FFMA R25, R16, R22, R25 ;  /* 0x0000001610197223 */ /* 0x020fc80000000019 */
[----:B------:R-:W-:-:S04]  /*0af0*/  FFMA R13, R18, R13, R25 ;  /* 0x0000000d120d7223 */ /* 0x000fc80000000019 */
[----:B------:R-:W-:-:S04]  /*0b00*/  FFMA R7, R20, R7, R13 ;  /* 0x0000000714077223 */ /* 0x000fc8000000000d */
[----:B------:R-:W-:-:S07]  /*0b10*/  FFMA R22, R8, R15, R7 ;  /* 0x0000000f08167223 */ /* 0x000fce0000000007 */
.L_x_7:
[----:B------:R-:W-:Y:S05]  /*0b20*/  BSYNC.RECONVERGENT B1 ;  /* 0x0000000000017941 */ /* 0x000fea0003800200 */
.L_x_6:
[----:B------:R-:W-:Y:S05]  /*0b30*/  @!P1 BRA `(.L_x_2) ;  /* 0x0000000000c09947 */ /* 0x000fea0003800000 */
[----:B------:R-:W-:Y:S01]  /*0b40*/  ISETP.GE.U32.AND P0, PT, R24, 0x4, PT ;  /* 0x000000041800780c */ /* 0x000fe20003f06070 */
[----:B------:R-:W-:Y:S01]  /*0b50*/  BSSY.RECONVERGENT B1, `(.L_x_8) ;  /* 0x000001e000017945 */ /* 0x000fe20003800200 */
[----:B------:R-:W-:-:S04]  /*0b60*/  LOP3.LUT R6, R6, 0x3, RZ, 0xc0, !PT ;  /* 0x0000000306067812 */ /* 0x000fc800078ec0ff */
[----:B------:R-:W-:-:S07]  /*0b70*/  ISETP.NE.AND P1, PT, R6, RZ, PT ;  /* 0x000000ff0600720c */ /* 0x000fce0003f25270 */
[----:B------:R-:W-:Y:S06]  /*0b80*/  @!P0 BRA `(.L_x_9) ;  /* 0x0000000000688947 */ /* 0x000fec0003800000 */
[----:B------:R-:W0:Y:S08]  /*0b90*/  LDC.64 R8, c[0x0][0x388] ;  /* 0x0000e200ff087b82 */ /* 0x000e300000000a00 */
[----:B------:R-:W1:Y:S01]  /*0ba0*/  LDC.64 R10, c[0x0][0x390] ;  /* 0x0000e400ff0a7b82 */ /* 0x000e620000000a00 */
[----:B0-----:R-:W-:-:S07]  /*0bb0*/  IMAD.WIDE R16, R5, 0x4, R8 ;  /* 0x0000000405107825 */ /* 0x001fce00078e0208 */
[----:B------:R-:W0:Y:S01]  /*0bc0*/  LDC.64 R8, c[0x0][0x3a0] ;  /* 0x0000e800ff087b82 */ /* 0x000e220000000a00 */
[----:B------:R-:W0:Y:S04]  /*0bd0*/  LDG.E R19, desc[UR6][R16.64] ;  /* 0x0000000610137981 */ /* 0x000e28000c1e1900 */
[----:B------:R-:W2:Y:S04]  /*0be0*/  LDG.E R13, desc[UR6][R16.64+0x80] ;  /* 0x00008006100d7981 */ /* 0x000ea8000c1e1900 */
[----:B------:R-:W3:Y:S04]  /*0bf0*/  LDG.E R15, desc[UR6][R16.64+0x100] ;  /* 0x00010006100f7981 */ /* 0x000ee8000c1e1900 */
[----:B------:R-:W4:Y:S01]  /*0c00*/  LDG.E R21, desc[UR6][R16.64+0x180] ;  /* 0x0001800610157981 */ /* 0x000f22000c1e1900 */
[----:B-1----:R-:W-:-:S05]  /*0c10*/  IMAD.WIDE R10, R5, 0x4, R10 ;  /* 0x00000004050a7825 */ /* 0x002fca00078e020a */
[----:B------:R-:W5:Y:S04]  /*0c20*/  LDG.E R4, desc[UR6][R10.64] ;  /* 0x000000060a047981 */ /* 0x000f68000c1e1900 */
[----:B------:R-:W5:Y:S04]  /*0c30*/  LDG.E R7, desc[UR6][R10.64+0x80] ;  /* 0x000080060a077981 */ /* 0x000f68000c1e1900 */
[----:B------:R-:W5:Y:S04]  /*0c40*/  LDG.E R16, desc[UR6][R10.64+0x100] ;  /* 0x000100060a107981 */ /* 0x000f68000c1e1900 */
[----:B------:R-:W5:Y:S01]  /*0c50*/  LDG.E R17, desc[UR6][R10.64+0x180] ;  /* 0x000180060a117981 */ /* 0x000f62000c1e1900 */
[----:B0-----:R-:W-:-:S04]  /*0c60*/  IMAD.WIDE R18, R19, 0x4, R8 ;  /* 0x0000000413127825 */ /* 0x001fc800078e0208 */
[--C-:B--2---:R-:W-:Y:S02]  /*0c70*/  IMAD.WIDE R12, R13, 0x4, R8.reuse ;  /* 0x000000040d0c7825 */ /* 0x104fe400078e0208 */
[----:B------:R-:W5:Y:S02]  /*0c80*/  LDG.E R19, desc[UR6][R18.64] ;  /* 0x0000000612137981 */ /* 0x000f64000c1e1900 */
[--C-:B---3--:R-:W-:Y:S02]  /*0c90*/  IMAD.WIDE R14, R15, 0x4, R8.reuse ;  /* 0x000000040f0e7825 */ /* 0x108fe400078e0208 */
[----:B------:R-:W2:Y:S02]  /*0ca0*/  LDG.E R13, desc[UR6][R12.64] ;  /* 0x000000060c0d7981 */ /* 0x000ea4000c1e1900 */
[----:B----4-:R-:W-:Y:S02]  /*0cb0*/  IMAD.WIDE R8, R21, 0x4, R8 ;  /* 0x0000000415087825 */ /* 0x010fe400078e0208 */
[----:B------:R-:W3:Y:S04]  /*0cc0*/  LDG.E R15, desc[UR6][R14.64] ;  /* 0x000000060e0f7981 */ /* 0x000ee8000c1e1900 */
[----:B------:R-:W4:Y:S01]  /*0cd0*/  LDG.E R9, desc[UR6][R8.64] ;  /* 0x0000000608097981 */ /* 0x000f22000c1e1900 */
[----:B------:R-:W-:Y:S01]  /*0ce0*/  IADD3 R5, PT, PT, R5, 0x80, RZ ;  /* 0x0000008005057810 */ /* 0x000fe20007ffe0ff */
[----:B-----5:R-:W-:-:S04]  /*0cf0*/  FFMA R4, R19, R4, R22 ;  /* 0x0000000413047223 */ /* 0x020fc80000000016 */
[----:B--2---:R-:W-:-:S04]  /*0d00*/  FFMA R4, R13, R7, R4 ;  /* 0x000000070d047223 */ /* 0x004fc80000000004 */
[----:B---3--:R-:W-:-:S04]  /*0d10*/  FFMA R4, R15, R16, R4 ;  /* 0x000000100f047223 */ /* 0x008fc80000000004 */
[----:B----4-:R-:W-:-:S07]  /*0d20*/  FFMA R22, R9, R17, R4 ;  /* 0x0000001109167223 */ /* 0x010fce0000000004 */
.L_x_9:
[----:B------:R-:W-:Y:S05]  /*0d30*/  BSYNC.RECONVERGENT B1 ;  /* 0x0000000000017941 */ /* 0x000fea0003800200 */
.L_x_8:
[----:B------:R-:W-:Y:S05]  /*0d40*/  @!P1 BRA `(.L_x_2) ;  /* 0x00000000003c9947 */ /* 0x000fea0003800000 */
[----:B------:R-:W0:Y:S01]  /*0d50*/  LDC.64 R8, c[0x0][0x3a0] ;  /* 0x0000e800ff087b82 */ /* 0x000e220000000a00 */
[----:B------:R-:W-:-:S07]  /*0d60*/  IADD3 R4, PT, PT, -R6, RZ, RZ ;  /* 0x000000ff06047210 */ /* 0x000fce0007ffe1ff */
[----:B------:R-:W1:Y:S08]  /*0d70*/  LDC.64 R10, c[0x0][0x390] ;  /* 0x0000e400ff0a7b82 */ /* 0x000e700000000a00 */
[----:B------:R-:W2:Y:S02]  /*0d80*/  LDC.64 R12, c[0x0][0x388] ;  /* 0x0000e200ff0c7b82 */ /* 0x000ea40000000a00 */
.L_x_10:
[----:B--2---:R-:W-:-:S06]  /*0d90*/  IMAD.WIDE R14, R5, 0x4, R12 ;  /* 0x00000004050e7825 */ /* 0x004fcc00078e020c */
[----:B------:R-:W0:Y:S01]  /*0da0*/  LDG.E R15, desc[UR6][R14.64] ;  /* 0x000000060e0f7981 */ /* 0x000e22000c1e1900 */
[----:B-1----:R-:W-:-:S06]  /*0db0*/  IMAD.WIDE R6, R5, 0x4, R10 ;  /* 0x0000000405067825 */ /* 0x002fcc00078e020a */
[----:B------:R-:W2:Y:S01]  /*0dc0*/  LDG.E R6, desc[UR6][R6.64] ;  /* 0x0000000606067981 */ /* 0x000ea2000c1e1900 */
[----:B------:R-:W-:Y:S01]  /*0dd0*/  IADD3 R4, PT, PT, R4, 0x1, RZ ;  /* 0x0000000104047810 */ /* 0x000fe20007ffe0ff */
[----:B0-----:R-:W-:-:S06]  /*0de0*/  IMAD.WIDE R16, R15, 0x4, R8 ;  /* 0x000000040f107825 */ /* 0x001fcc00078e0208 */
[----:B------:R-:W2:Y:S01]  /*0df0*/  LDG.E R17, desc[UR6][R16.64] ;  /* 0x0000000610117981 */ /* 0x000ea2000c1e1900 */
[----:B------:R-:W-:Y:S02]  /*0e00*/  ISETP.NE.AND P0, PT, R4, RZ, PT ;  /* 0x000000ff0400720c */ /* 0x000fe40003f05270 */
[----:B------:R-:W-:Y:S01]  /*0e10*/  IADD3 R5, PT, PT, R5, 0x20, RZ ;  /* 0x0000002005057810 */ /* 0x000fe20007ffe0ff */
[----:B--2---:R-:W-:-:S10]  /*0e20*/  FFMA R22, R17, R6, R22 ;  /* 0x0000000611167223 */ /* 0x004fd40000000016 */
[----:B------:R-:W-:Y:S05]  /*0e30*/  @P0 BRA `(.L_x_10) ;  /* 0xfffffffc00d40947 */ /* 0x000fea000383ffff */
.L_x_2:
[----:B------:R-:W-:Y:S05]  /*0e40*/  BSYNC.RECONVERGENT B0 ;  /* 0x0000000000007941 */ /* 0x000fea0003800200 */
.L_x_1:
[----:B------:R-:W0:Y:S01]  /*0e50*/  S2UR UR5, SR_CgaCtaId ;  /* 0x00000000000579c3 */ /* 0x000e220000008800 */
[----:B------:R-:W-:Y:S01]  /*0e60*/  UMOV UR4, 0x400 ;  /* 0x0000040000047882 */ /* 0x000fe20000000000 */
[C---:B------:R-:W-:Y:S02]  /*0e70*/  ISETP.GT.U32.AND P2, PT, R3.reuse, 0xf, PT ;  /* 0x0000000f0300780c */ /* 0x040fe40003f44070 */
[C---:B------:R-:W-:Y:S02]  /*0e80*/  ISETP.GT.U32.AND P3, PT, R3.reuse, 0x7, PT ;  /* 0x000000070300780c */ /* 0x040fe40003f64070 */
[C---:B------:R-:W-:Y:S02]  /*0e90*/  ISETP.GT.U32.AND P1, PT, R3.reuse, 0x3, PT ;  /* 0x000000030300780c */ /* 0x040fe40003f24070 */
[----:B------:R-:W-:Y:S01]  /*0ea0*/  ISETP.GT.U32.AND P0, PT, R3, 0x1, PT ;  /* 0x000000010300780c */ /* 0x000fe20003f04070 */
[----:B0-----:R-:W-:-:S06]  /*0eb0*/  ULEA UR4, UR5, UR4, 0x18 ;  /* 0x0000000405047291 */ /* 0x001fcc000f8ec0ff */
[----:B------:R-:W-:-:S04]  /*0ec0*/  LEA R0, R0, UR4, 0x7 ;  /* 0x0000000400007c11 */ /* 0x000fc8000f8e38ff */
[----:B------:R-:W-:-:S05]  /*0ed0*/  LEA R7, R3, R0, 0x2 ;  /* 0x0000000003077211 */ /* 0x000fca00078e10ff */
[----:B------:R-:W0:Y:S04]  /*0ee0*/  @!P2 LDS R5, [R7+0x40] ;  /* 0x000040000705a984 */ /* 0x000e280000000800 */
[----:B------:R-:W1:Y:S04]  /*0ef0*/  @!P3 LDS R9, [R7+0x20] ;  /* 0x000020000709b984 */ /* 0x000e680000000800 */
[----:B------:R-:W2:Y:S04]  /*0f00*/  @!P1 LDS R11, [R7+0x10] ;  /* 0x00001000070b9984 */ /* 0x000ea80000000800 */
[----:B------:R-:W3:Y:S04]  /*0f10*/  @!P0 LDS R13, [R7+0x8] ;  /* 0x00000800070d8984 */ /* 0x000ee80000000800 */
[----:B------:R0:W-:Y:S02]  /*0f20*/  STS [R7], R22 ;  /* 0x0000001607007388 */ /* 0x0001e40000000800 */
[----:B0-----:R-:W-:-:S05]  /*0f30*/  @!P2 FADD R22, R22, R5 ;  /* 0x000000051616a221 */ /* 0x001fca0000000000 */
[----:B------:R1:W-:Y:S01]  /*0f40*/  @!P2 STS [R7], R22 ;  /* 0x000000160700a388 */ /* 0x0003e20000000800 */
[----:B------:R-:W-:Y:S01]  /*0f50*/  ISETP.NE.AND P2, PT, R3, RZ, PT ;  /* 0x000000ff0300720c */ /* 0x000fe20003f45270 */
[----:B-1----:R-:W-:-:S05]  /*0f60*/  @!P3 FADD R22, R22, R9 ;  /* 0x000000091616b221 */ /* 0x002fca0000000000 */
[----:B------:R2:W-:Y:S02]  /*0f70*/  @!P3 STS [R7], R22 ;  /* 0x000000160700b388 */ /* 0x0005e40000000800 */
[----:B--2---:R-:W-:-:S05]  /*0f80*/  @!P1 FADD R22, R22, R11 ;  /* 0x0000000b16169221 */ /* 0x004fca0000000000 */
[----:B------:R3:W-:Y:S02]  /*0f90*/  @!P1 STS [R7], R22 ;  /* 0x0000001607009388 */ /* 0x0007e40000000800 */
[----:B---3--:R-:W-:-:S05]  /*0fa0*/  @!P0 FADD R22, R22, R13 ;  /* 0x0000000d16168221 */ /* 0x008fca0000000000 */
[----:B------:R0:W-:Y:S01]  /*0fb0*/  @!P0 STS [R7], R22 ;  /* 0x0000001607008388 */ /* 0x0001e20000000800 */
[----:B------:R-:W-:Y:S05]  /*0fc0*/  @P2 EXIT ;  /* 0x000000000000294d */ /* 0x000fea0003800000 */
[----:B------:R-:W0:Y:S01]  /*0fd0*/  LDS R3, [R0+0x4] ;  /* 0x0000040000037984 */ /* 0x000e220000000800 */
[----:B------:R-:W1:Y:S01]  /*0fe0*/  LDC.64 R4, c[0x0][0x3a8] ;  /* 0x0000ea00ff047b82 */ /* 0x000e620000000a00 */
[----:B0-----:R-:W-:Y:S01]  /*0ff0*/  FADD R22, R3, R22 ;  /* 0x0000001603167221 */ /* 0x001fe20000000000 */
[----:B-1----:R-:W-:-:S04]  /*1000*/  IMAD.WIDE R2, R2, 0x4, R4 ;  /* 0x0000000402027825 */ /* 0x002fc800078e0204 */
[----:B------:R-:W-:Y:S04]  /*1010*/  STS [R7], R22 ;  /* 0x0000001607007388 */ /* 0x000fe80000000800 */
[----:B------:R-:W0:Y:S04]  /*1020*/  LDS R9, [R0] ;  /* 0x0000000000097984 */ /* 0x000e280000000800 */
[----:B0-----:R-:W-:Y:S01]  /*1030*/  STG.E desc[UR6][R2.64], R9 ;  /* 0x0000000902007986 */ /* 0x001fe2000c101906 */
[----:B------:R-:W-:Y:S05]  /*1040*/  EXIT ;  /* 0x000000000000794d */ /* 0x000fea0003800000 */
.L_x_11:
        /* <DEDUP_REMOVED lines=11> */
.L_x_24:


//--------------------- .text._Z16k_csr_mat_vec_mmPiS_PfiS0_S0_ --------------------------
	.section	.text._Z16k_csr_mat_vec_mmPiS_PfiS0_S0_,"ax",@progbits
	.align	128
        .global         _Z16k_csr_mat_vec_mmPiS_PfiS0_S0_
        .type           _Z16k_csr_mat_vec_mmPiS_PfiS0_S0_,@function
        .size           _Z16k_csr_mat_vec_mmPiS_PfiS0_S0_,(.L_x_25 - _Z16k_csr_mat_vec_mmPiS_PfiS0_S0_)
        .other          _Z16k_csr_mat_vec_mmPiS_PfiS0_S0_,@"STO_CUDA_ENTRY STV_DEFAULT"
_Z16k_csr_mat_vec_mmPiS_PfiS0_S0_:
.text._Z16k_csr_mat_vec_mmPiS_PfiS0_S0_:
[----:B------:R-:W-:Y:S01]  /*0000*/  LDC R1, c[0x0][0x37c] ;  /* 0x0000df00ff017b82 */ /* 0x000fe20000000800 */
[----:B------:R-:W0:Y:S01]  /*0010*/  S2R R0, SR_CTAID.X ;  /* 0x0000000000007919 */ /* 0x000e220000002500 */
[----:B------:R-:W0:Y:S01]  /*0020*/  LDCU UR4, c[0x0][0x360] ;  /* 0x00006c00ff0477ac */ /* 0x000e220008000800 */
[----:B------:R-:W0:Y:S01]  /*0030*/  S2R R3, SR_TID.X ;  /* 0x0000000000037919 */ /* 0x000e220000002100 */
[----:B------:R-:W1:Y:S01]  /*0040*/  LDCU UR5, c[0x0][0x398] ;  /* 0x00007300ff0577ac */ /* 0x000e620008000800 */
[----:B0-----:R-:W-:-:S05]  /*0050*/  IMAD R0, R0, UR4, R3 ;  /* 0x0000000400007c24 */ /* 0x001fca000f8e0203 */
[----:B-1----:R-:W-:-:S13]  /*0060*/  ISETP.GE.AND P0, PT, R0, UR5, PT ;  /* 0x0000000500007c0c */ /* 0x002fda000bf06270 */
[----:B------:R-:W-:Y:S05]  /*0070*/  @P0 EXIT ;  /* 0x000000000000094d */ /* 0x000fea0003800000 */
[----:B------:R-:W0:Y:S01]  /*0080*/  LDC.64 R2, c[0x0][0x380] ;  /* 0x0000e000ff027b82 */ /* 0x000e220000000a00 */
[----:B------:R-:W1:Y:S01]  /*0090*/  LDCU.64 UR4, c[0x0][0x358] ;  /* 0x00006b00ff0477ac */ /* 0x000e620008000a00 */
[----:B0-----:R-:W-:-:S05]  /*00a0*/  IMAD.WIDE R2, R0, 0x4, R2 ;  /* 0x0000000400027825 */ /* 0x001fca00078e0202 */
[----:B-1----:R-:W2:Y:S04]  /*00b0*/  LDG.E R4, desc[UR4][R2.64] ;  /* 0x0000000402047981 */ /* 0x002ea8000c1e1900 */
[----:B------:R-:W2:Y:S01]  /*00c0*/  LDG.E R5, desc[UR4][R2.64+0x4] ;  /* 0x0000040402057981 */ /* 0x000ea2000c1e1900 */
[----:B------:R-:W-:Y:S01]  /*00d0*/  BSSY.RECONVERGENT B0, `(.L_x_12) ;  /* 0x00000d5000007945 */ /* 0x000fe20003800200 */
[----:B------:R-:W-:Y:S01]  /*00e0*/  HFMA2 R8, -RZ, RZ, 0, 0 ;  /* 0x00000000ff087431 */ /* 0x000fe200000001ff */
[----:B--2---:R-:W-:-:S13]  /*00f0*/  ISETP.GE.AND P0, PT, R4, R5, PT ;  /* 0x000000050400720c */ /* 0x004fda0003f06270 */
[----:B------:R-:W-:Y:S05]  /*0100*/  @P0 BRA `(.L_x_13) ;  /* 0x0000000c00440947 */ /* 0x000fea0003800000 */
[----:B------:R-:W-:Y:S01]  /*0110*/  MOV R3, R4 ;  /* 0x0000000400037202 */ /* 0x000fe20000000f00 */
[----:B------:R-:W-:Y:S01]  /*0120*/  BSSY.RECONVERGENT B1, `(.L_x_14) ;  /* 0x0000069000017945 */ /* 0x000fe20003800200 */
[----:B------:R-:W-:Y:S02]  /*0130*/  MOV R8, RZ ;  /* 0x000000ff00087202 */ /* 0x000fe40000000f00 */
[----:B------:R-:W-:-:S04]  /*0140*/  VIADDMNMX R2, R3, 0x1, R5, !PT ;  /* 0x0000000103027846 */ /* 0x000fc80007800105 */
[CC--:B------:R-:W-:Y:S02]  /*0150*/  IADD3 R4, PT, PT, -R3.reuse, R2.reuse, RZ ;  /* 0x0000000203047210 */ /* 0x0c0fe40007ffe1ff */
[----:B------:R-:W-:Y:S02]  /*0160*/  IADD3 R2, PT, PT, R3, -R2, RZ ;  /* 0x8000000203027210 */ /* 0x000fe40007ffe0ff */
[----:B------:R-:W-:Y:S02]  /*0170*/  LOP3.LUT R5, R4, 0xf, RZ, 0xc0, !PT ;  /* 0x0000000f04057812 */ /* 0x000fe400078ec0ff */
[----:B------:R-:W-:Y:S02]  /*0180*/  ISETP.GT.U32.AND P1, PT, R2, -0x10, PT ;  /* 0xfffffff00200780c */ /* 0x000fe40003f24070 */
[----:B------:R-:W-:-:S11]  /*0190*/  ISETP.NE.AND P0, PT, R5, RZ, PT ;  /* 0x000000ff0500720c */ /* 0x000fd60003f05270 */
[----:B------:R-:W-:Y:S05]  /*01a0*/  @P1 BRA `(.L_x_15) ;  /* 0x0000000400801947 */ /* 0x000fea0003800000 */
        /* <DEDUP_REMOVED lines=9> */
.L_x_16:
[C---:B------:R-:W-:Y:S01]  /*0240*/  IMAD.WIDE R20, R3.reuse, 0x4, R12 ;  /* 0x0000000403147825 */ /* 0x040fe200078e020c */
[----:B------:R-:W0:Y:S04]  /*0250*/  LDC.64 R16, c[0x0][0x3a0] ;  /* 0x0000e800ff107b82 */ /* 0x000e280000000a00 */
[----:B------:R-:W0:Y:S04]  /*0260*/  LDG.E R29, desc[UR4][R20.64+-0x20] ;  /* 0xffffe004141d7981 */ /* 0x000e28000c1e1900 */
[----:B------:R-:W2:Y:S04]  /*0270*/  LDG.E R7, desc[UR4][R20.64+-0x1c] ;  /* 0xffffe40414077981 */ /* 0x000ea8000c1e1900 */
[----:B------:R-:W3:Y:S01]  /*0280*/  LDG.E R19, desc[UR4][R20.64+-0x18] ;  /* 0xffffe80414137981 */ /* 0x000ee2000c1e1900 */
[----:B------:R-:W-:-:S03]  /*0290*/  IMAD.WIDE R26, R3, 0x4, R14 ;  /* 0x00000004031a7825 */ /* 0x000fc600078e020e */
[----:B------:R-:W4:Y:S04]  /*02a0*/  LDG.E R25, desc[UR4][R20.64+-0x14] ;  /* 0xffffec0414197981 */ /* 0x000f28000c1e1900 */
[----:B------:R-:W5:Y:S04]  /*02b0*/  LDG.E R9, desc[UR4][R26.64+-0x20] ;  /* 0xffffe0041a097981 */ /* 0x000f68000c1e1900 */
[----:B------:R-:W5:Y:S04]  /*02c0*/  LDG.E R11, desc[UR4][R20.64+-0x10] ;  /* 0xfffff004140b7981 */ /* 0x000f68000c1e1900 */
[----:B------:R-:W5:Y:S01]  /*02d0*/  LDG.E R23, desc[UR4][R26.64+-0x18] ;  /* 0xffffe8041a177981 */ /* 0x000f62000c1e1900 */
[----:B0-----:R-:W-:-:S06]  /*02e0*/  IMAD.WIDE R28, R29, 0x4, R16 ;  /* 0x000000041d1c7825 */ /* 0x001fcc00078e0210 */
[----:B------:R-:W5:Y:S01]  /*02f0*/  LDG.E R29, desc[UR4][R28.64] ;  /* 0x000000041c1d7981 */ /* 0x000f62000c1e1900 */
[----:B--2---:R-:W-:-:S06]  /*0300*/  IMAD.WIDE R6, R7, 0x4, R16 ;  /* 0x0000000407067825 */ /* 0x004fcc00078e0210 */
[----:B------:R-:W2:Y:S01]  /*0310*/  LDG.E R6, desc[UR4][R6.64] ;  /* 0x0000000406067981 */ /* 0x000ea2000c1e1900 */
[----:B---3--:R-:W-:-:S06]  /*0320*/  IMAD.WIDE R18, R19, 0x4, R16 ;  /* 0x0000000413127825 */ /* 0x008fcc00078e0210 */
[----:B------:R-:W3:Y:S04]  /*0330*/  LDG.E R18, desc[UR4][R18.64] ;  /* 0x0000000412127981 */ /* 0x000ee8000c1e1900 */
[----:B------:R-:W2:Y:S01]  /*0340*/  LDG.E R7, desc[UR4][R26.64+-0x1c] ;  /* 0xffffe4041a077981 */ /* 0x000ea2000c1e1900 */
[----:B----4-:R-:W-:-:S03]  /*0350*/  IMAD.WIDE R24, R25, 0x4, R16 ;  /* 0x0000000419187825 */ /* 0x010fc600078e0210 */
[----:B------:R-:W4:Y:S04]  /*0360*/  LDG.E R19, desc[UR4][R20.64+-0xc] ;  /* 0xfffff40414137981 */ /* 0x000f28000c1e1900 */
[----:B------:R-:W4:Y:S04]  /*0370*/  LDG.E R25, desc[UR4][R24.64] ;  /* 0x0000000418197981 */ /* 0x000f28000c1e1900 */
[----:B------:R-:W4:Y:S01]  /*0380*/  LDG.E R24, desc[UR4][R26.64+0x4] ;  /* 0x000004041a187981 */ /* 0x000f22000c1e1900 */
[----:B-----5:R-:W-:-:S03]  /*0390*/  FFMA R10, R29, R9, R8 ;  /* 0x000000091d0a7223 */ /* 0x020fc60000000008 */
[----:B------:R-:W5:Y:S04]  /*03a0*/  LDG.E R29, desc[UR4][R20.64+-0x8] ;  /* 0xfffff804141d7981 */ /* 0x000f68000c1e1900 */
[----:B------:R-:W5:Y:S04]  /*03b0*/  LDG.E R8, desc[UR4][R26.64+-0x14] ;  /* 0xffffec041a087981 */ /* 0x000f68000c1e1900 */
[----:B------:R-:W5:Y:S01]  /*03c0*/  LDG.E R9, desc[UR4][R20.64+-0x4] ;  /* 0xfffffc0414097981 */ /* 0x000f62000c1e1900 */
[----:B--2---:R-:W-:Y:S01]  /*03d0*/  FFMA R22, R6, R7, R10 ;  /* 0x0000000706167223 */ /* 0x004fe2000000000a */
[----:B------:R-:W-:-:S02]  /*03e0*/  IMAD.WIDE R10, R11, 0x4, R16 ;  /* 0x000000040b0a7825 */ /* 0x000fc400078e0210 */
[----:B------:R-:W2:Y:S04]  /*03f0*/  LDG.E R6, desc[UR4][R26.64+-0x10] ;  /* 0xfffff0041a067981 */ /* 0x000ea8000c1e1900 */
[----:B------:R-:W2:Y:S04]  /*0400*/  LDG.E R7, desc[UR4][R20.64] ;  /* 0x0000000414077981 */ /* 0x000ea8000c1e1900 */
[----:B------:R-:W2:Y:S01]  /*0410*/  LDG.E R10, desc[UR4][R10.64] ;  /* 0x000000040a0a7981 */ /* 0x000ea2000c1e1900 */
[----:B---3--:R-:W-:Y:S01]  /*0420*/  FFMA R22, R18, R23, R22 ;  /* 0x0000001712167223 */ /* 0x008fe20000000016 */
[----:B----4-:R-:W-:-:S02]  /*0430*/  IMAD.WIDE R18, R19, 0x4, R16 ;  /* 0x0000000413127825 */ /* 0x010fc400078e0210 */
[----:B------:R-:W3:Y:S04]  /*0440*/  LDG.E R23, desc[UR4][R26.64+-0xc] ;  /* 0xfffff4041a177981 */ /* 0x000ee8000c1e1900 */
[----:B------:R-:W3:Y:S04]  /*0450*/  LDG.E R18, desc[UR4][R18.64] ;  /* 0x0000000412127981 */ /* 0x000ee8000c1e1900 */
[----:B------:R-:W4:Y:S04]  /*0460*/  LDG.E R11, desc[UR4][R20.64+0x4] ;  /* 0x00000404140b7981 */ /* 0x000f28000c1e1900 */
[----:B------:R-:W3:Y:S01]  /*0470*/  LDG.E R19, desc[UR4][R26.64+-0x8] ;  /* 0xfffff8041a137981 */ /* 0x000ee2000c1e1900 */
[----:B-----5:R-:W-:-:S04]  /*0480*/  IMAD.WIDE R28, R29, 0x4, R16 ;  /* 0x000000041d1c7825 */ /* 0x020fc800078e0210 */
[----:B------:R-:W-:Y:S02]  /*0490*/  FFMA R25, R25, R8, R22 ;  /* 0x0000000819197223 */ /* 0x000fe40000000016 */
[----:B------:R-:W5:Y:S01]  /*04a0*/  LDG.E R28, desc[UR4][R28.64] ;  /* 0x000000041c1c7981 */ /* 0x000f62000c1e1900 */
[----:B------:R-:W-:-:S03]  /*04b0*/  IMAD.WIDE R8, R9, 0x4, R16 ;  /* 0x0000000409087825 */ /* 0x000fc600078e0210 */
[----:B------:R-:W5:Y:S04]  /*04c0*/  LDG.E R22, desc[UR4][R20.64+0x8] ;  /* 0x0000080414167981 */ /* 0x000f68000c1e1900 */
[----:B------:R-:W5:Y:S04]  /*04d0*/  LDG.E R8, desc[UR4][R8.64] ;  /* 0x0000000408087981 */ /* 0x000f68000c1e1900 */
[----:B------:R-:W5:Y:S04]  /*04e0*/  LDG.E R29, desc[UR4][R20.64+0x1c] ;  /* 0x00001c04141d7981 */ /* 0x000f68000c1e1900 */
[----:B------:R-:W5:Y:S01]  /*04f0*/  LDG.E R9, desc[UR4][R26.64+-0x4] ;  /* 0xfffffc041a097981 */ /* 0x000f62000c1e1900 */
[----:B--2---:R-:W-:Y:S01]  /*0500*/  FFMA R25, R10, R6, R25 ;  /* 0x000000060a197223 */ /* 0x004fe20000000019 */
[----:B------:R-:W-:-:S06]  /*0510*/  IMAD.WIDE R6, R7, 0x4, R16 ;  /* 0x0000000407067825 */ /* 0x000fcc00078e0210 */
[----:B------:R-:W2:Y:S01]  /*0520*/  LDG.E R6, desc[UR4][R6.64] ;  /* 0x0000000406067981 */ /* 0x000ea2000c1e1900 */
[----:B----4-:R-:W-:-:S03]  /*0530*/  IMAD.WIDE R10, R11, 0x4, R16 ;  /* 0x000000040b0a7825 */ /* 0x010fc600078e0210 */
[----:B------:R-:W2:Y:S01]  /*0540*/  LDG.E R7, desc[UR4][R26.64] ;  /* 0x000000041a077981 */ /* 0x000ea2000c1e1900 */
[----:B---3--:R-:W-:-:S03]  /*0550*/  FFMA R23, R18, R23, R25 ;  /* 0x0000001712177223 */ /* 0x008fc60000000019 */
[----:B------:R-:W3:Y:S04]  /*0560*/  LDG.E R10, desc[UR4][R10.64] ;  /* 0x000000040a0a7981 */ /* 0x000ee8000c1e1900 */
[----:B------:R-:W4:Y:S04]  /*0570*/  LDG.E R18, desc[UR4][R20.64+0xc] ;  /* 0x00000c0414127981 */ /* 0x000f28000c1e1900 */
[----:B------:R-:W4:Y:S04]  /*0580*/  LDG.E R25, desc[UR4][R20.64+0x14] ;  /* 0x0000140414197981 */ /* 0x000f28000c1e1900 */
[----:B------:R-:W4:Y:S01]  /*0590*/  LDG.E R11, desc[UR4][R26.64+0x18] ;  /* 0x000018041a0b7981 */ /* 0x000f22000c1e1900 */
[----:B-----5:R-:W-:-:S03]  /*05a0*/  FFMA R19, R28, R19, R23 ;  /* 0x000000131c137223 */ /* 0x020fc60000000017 */
[----:B------:R-:W5:Y:S01]  /*05b0*/  LDG.E R23, desc[UR4][R20.64+0x10] ;  /* 0x0000100414177981 */ /* 0x000f62000c1e1900 */
[----:B------:R-:W-:-:S03]  /*05c0*/  FFMA R9, R8, R9, R19 ;  /* 0x0000000908097223 */ /* 0x000fc60000000013 */
[----:B------:R0:W5:Y:S04]  /*05d0*/  LDG.E R19, desc[UR4][R20.64+0x18] ;  /* 0x0000180414137981 */ /* 0x000168000c1e1900 */
[----:B------:R-:W5:Y:S01]  /*05e0*/  LDG.E R8, desc[UR4][R26.64+0xc] ;  /* 0x00000c041a087981 */ /* 0x000f62000c1e1900 */
[----:B0-----:R-:W-:-:S04]  /*05f0*/  IMAD.WIDE R20, R22, 0x4, R16 ;  /* 0x0000000416147825 */ /* 0x001fc800078e0210 */
[----:B--2---:R-:W-:Y:S02]  /*0600*/  FFMA R7, R6, R7, R9 ;  /* 0x0000000706077223 */ /* 0x004fe40000000009 */
[----:B------:R-:W2:Y:S02]  /*0610*/  LDG.E R9, desc[UR4][R26.64+0x10] ;  /* 0x000010041a097981 */ /* 0x000ea4000c1e1900 */
[----:B---3--:R-:W-:Y:S02]  /*0620*/  FFMA R6, R10, R24, R7 ;  /* 0x000000180a067223 */ /* 0x008fe40000000007 */
[----:B------:R-:W3:Y:S04]  /*0630*/  LDG.E R7, desc[UR4][R26.64+0x8] ;  /* 0x000008041a077981 */ /* 0x000ee8000c1e1900 */
[----:B------:R-:W2:Y:S04]  /*0640*/  LDG.E R10, desc[UR4][R26.64+0x14] ;  /* 0x000014041a0a7981 */ /* 0x000ea8000c1e1900 */
[----:B------:R-:W2:Y:S01]  /*0650*/  LDG.E R26, desc[UR4][R26.64+0x1c] ;  /* 0x00001c041a1a7981 */ /* 0x000ea2000c1e1900 */
[----:B----4-:R-:W-:-:S06]  /*0660*/  IMAD.WIDE R24, R25, 0x4, R16 ;  /* 0x0000000419187825 */ /* 0x010fcc00078e0210 */
[----:B------:R-:W4:Y:S04]  /*0670*/  LDG.E R25, desc[UR4][R24.64] ;  /* 0x0000000418197981 */ /* 0x000f28000c1e1900 */
[----:B------:R0:W3:Y:S02]  /*0680*/  LDG.E R27, desc[UR4][R20.64] ;  /* 0x00000004141b7981 */ /* 0x0000e4000c1e1900 */
[----:B0-----:R-:W-:-:S06]  /*0690*/  IMAD.WIDE R20, R18, 0x4, R16 ;  /* 0x0000000412147825 */ /* 0x001fcc00078e0210 */
[----:B------:R-:W2:Y:S01]  /*06a0*/  LDG.E R21, desc[UR4][R20.64] ;  /* 0x0000000414157981 */ /* 0x000ea2000c1e1900 */
[----:B-----5:R-:W-:-:S06]  /*06b0*/  IMAD.WIDE R22, R23, 0x4, R16 ;  /* 0x0000000417167825 */ /* 0x020fcc00078e0210 */
[----:B------:R-:W5:Y:S01]  /*06c0*/  LDG.E R22, desc[UR4][R22.64] ;  /* 0x0000000416167981 */ /* 0x000f62000c1e1900 */
[----:B------:R-:W-:-:S04]  /*06d0*/  IMAD.WIDE R18, R19, 0x4, R16 ;  /* 0x0000000413127825 */ /* 0x000fc800078e0210 */
[----:B------:R-:W-:Y:S02]  /*06e0*/  IMAD.WIDE R16, R29, 0x4, R16 ;  /* 0x000000041d107825 */ /* 0x000fe400078e0210 */
[----:B------:R-:W4:Y:S04]  /*06f0*/  LDG.E R19, desc[UR4][R18.64] ;  /* 0x0000000412137981 */ /* 0x000f28000c1e1900 */
[----:B------:R-:W4:Y:S01]  /*0700*/  LDG.E R16, desc[UR4][R16.64] ;  /* 0x0000000410107981 */ /* 0x000f22000c1e1900 */
[----:B------:R-:W-:-:S04]  /*0710*/  IADD3 R2, PT, PT, R2, 0x10, RZ ;  /* 0x0000001002027810 */ /* 0x000fc80007ffe0ff */
[----:B------:R-:W-:Y:S02]  /*0720*/  ISETP.NE.AND P1, PT, R2, RZ, PT ;  /* 0x000000ff0200720c */ /* 0x000fe40003f25270 */
[----:B------:R-:W-:Y:S01]  /*0730*/  IADD3 R3, PT, PT, R3, 0x10, RZ ;  /* 0x0000001003037810 */ /* 0x000fe20007ffe0ff */
[----:B---3--:R-:W-:-:S04]  /*0740*/  FFMA R6, R27, R7, R6 ;  /* 0x000000071b067223 */ /* 0x008fc80000000006 */
[----:B--2---:R-:W-:-:S04]  /*0750*/  FFMA R7, R21, R8, R6 ;  /* 0x0000000815077223 */ /* 0x004fc80000000006 */
[----:B-----5:R-:W-:-:S04]  /*0760*/  FFMA R6, R22, R9, R7 ;  /* 0x0000000916067223 */ /* 0x020fc80000000007 */
[----:B----4-:R-:W-:-:S04]  /*0770*/  FFMA R6, R25, R10, R6 ;  /* 0x0000000a19067223 */ /* 0x010fc80000000006 */
[----:B------:R-:W-:-:S04]  /*0780*/  FFMA R11, R19, R11, R6 ;  /* 0x0000000b130b7223 */ /* 0x000fc80000000006 */
[----:B------:R-:W-:Y:S01]  /*0790*/  FFMA R8, R16, R26, R11 ;  /* 0x0000001a10087223 */ /* 0x000fe2000000000b */
[----:B------:R-:W-:Y:S06]  /*07a0*/  @P1 BRA `(.L_x_16) ;  /* 0xfffffff800a41947 */ /* 0x000fec000383ffff */
.L_x_15:
[----:B------:R-:W-:Y:S05]  /*07b0*/  BSYNC.RECONVERGENT B1 ;  /* 0x0000000000017941 */ /* 0x000fea0003800200 */
.L_x_14:
        /* <DEDUP_REMOVED lines=13> */
[----:B------:R-:W5:Y:S04]  /*0890*/  LDG.E R13, desc[UR4][R20.64+0xc] ;  /* 0x00000c04140d7981 */ /* 0x000f68000c1e1900 */
[----:B------:R-:W5:Y:S04]  /*08a0*/  LDG.E R15, desc[UR4][R20.64+0x10] ;  /* 0x00001004140f7981 */ /* 0x000f68000c1e1900 */
[----:B------:R-:W5:Y:S04]  /*08b0*/  LDG.E R17, desc[UR4][R20.64+0x14] ;  /* 0x0000140414117981 */ /* 0x000f68000c1e1900 */
[----:B------:R-:W5:Y:S04]  /*08c0*/  LDG.E R19, desc[UR4][R20.64+0x18] ;  /* 0x0000180414137981 */ /* 0x000f68000c1e1900 */
[----:B------:R4:W5:Y:S01]  /*08d0*/  LDG.E R9, desc[UR4][R20.64+0x1c] ;  /* 0x00001c0414097981 */ /* 0x000962000c1e1900 */
[----:B--2---:R-:W-:-:S05]  /*08e0*/  IMAD.WIDE R10, R3, 0x4, R10 ;  /* 0x00000004030a7825 */ /* 0x004fca00078e020a */
[----:B------:R-:W2:Y:S04]  /*08f0*/  LDG.E R2, desc[UR4][R10.64] ;  /* 0x000000040a027981 */ /* 0x000ea8000c1e1900 */
[----:B------:R-:W2:Y:S01]  /*0900*/  LDG.E R25, desc[UR4][R10.64+0x8] ;  /* 0x000008040a197981 */ /* 0x000ea2000c1e1900 */
[----:B-1----:R-:W-:-:S04]  /*0910*/  IMAD.WIDE R28, R29, 0x4, R6 ;  /* 0x000000041d1c7825 */ /* 0x002fc800078e0206 */
[--C-:B---3--:R-:W-:Y:S01]  /*0920*/  IMAD.WIDE R26, R27, 0x4, R6.reuse ;  /* 0x000000041b1a7825 */ /* 0x108fe200078e0206 */
[----:B------:R-:W2:Y:S03]  /*0930*/  LDG.E R5, desc[UR4][R28.64] ;  /* 0x000000041c057981 */ /* 0x000ea6000c1e1900 */
[--C-:B----4-:R-:W-:Y:S01]  /*0940*/  IMAD.WIDE R20, R23, 0x4, R6.reuse ;  /* 0x0000000417147825 */ /* 0x110fe200078e0206 */
[----:B------:R-:W3:Y:S04]  /*0950*/  LDG.E R22, desc[UR4][R26.64] ;  /* 0x000000041a167981 */ /* 0x000ee8000c1e1900 */
[----:B------:R-:W3:Y:S01]  /*0960*/  LDG.E R23, desc[UR4][R10.64+0x4] ;  /* 0x000004040a177981 */ /* 0x000ee2000c1e1900 */
[----:B-----5:R-:W-:-:S03]  /*0970*/  IMAD.WIDE R12, R13, 0x4, R6 ;  /* 0x000000040d0c7825 */ /* 0x020fc600078e0206 */
[----:B------:R-:W4:Y:S01]  /*0980*/  LDG.E R20, desc[UR4][R20.64] ;  /* 0x0000000414147981 */ /* 0x000f22000c1e1900 */
[----:B------:R-:W-:-:S03]  /*0990*/  IMAD.WIDE R14, R15, 0x4, R6 ;  /* 0x000000040f0e7825 */ /* 0x000fc600078e0206 */
[----:B------:R-:W5:Y:S01]  /*09a0*/  LDG.E R12, desc[UR4][R12.64] ;  /* 0x000000040c0c7981 */ /* 0x000f62000c1e1900 */
[----:B------:R-:W-:-:S03]  /*09b0*/  IMAD.WIDE R16, R17, 0x4, R6 ;  /* 0x0000000411107825 */ /* 0x000fc600078e0206 */
[----:B------:R-:W5:Y:S01]  /*09c0*/  LDG.E R29, desc[UR4][R10.64+0xc] ;  /* 0x00000c040a1d7981 */ /* 0x000f62000c1e1900 */
[----:B------:R-:W-:-:S03]  /*09d0*/  IMAD.WIDE R18, R19, 0x4, R6 ;  /* 0x0000000413127825 */ /* 0x000fc600078e0206 */
[----:B------:R-:W5:Y:S04]  /*09e0*/  LDG.E R14, desc[UR4][R14.64] ;  /* 0x000000040e0e7981 */ /* 0x000f68000c1e1900 */
[----:B------:R-:W5:Y:S01]  /*09f0*/  LDG.E R28, desc[UR4][R10.64+0x10] ;  /* 0x000010040a1c7981 */ /* 0x000f62000c1e1900 */
[----:B------:R-:W-:-:S03]  /*0a00*/  IMAD.WIDE R6, R9, 0x4, R6 ;  /* 0x0000000409067825 */ /* 0x000fc600078e0206 */
[----:B------:R-:W5:Y:S04]  /*0a10*/  LDG.E R16, desc[UR4][R16.64] ;  /* 0x0000000410107981 */ /* 0x000f68000c1e1900 */
[----:B------:R-:W5:Y:S04]  /*0a20*/  LDG.E R27, desc[UR4][R10.64+0x14] ;  /* 0x000014040a1b7981 */ /* 0x000f68000c1e1900 */
[----:B------:R-:W5:Y:S04]  /*0a30*/  LDG.E R18, desc[UR4][R18.64] ;  /* 0x0000000412127981 */ /* 0x000f68000c1e1900 */
[----:B------:R-:W5:Y:S04]  /*0a40*/  LDG.E R9, desc[UR4][R10.64+0x18] ;  /* 0x000018040a097981 */ /* 0x000f68000c1e1900 */
[----:B------:R-:W5:Y:S04]  /*0a50*/  LDG.E R13, desc[UR4][R10.64+0x1c] ;  /* 0x00001c040a0d7981 */ /* 0x000f68000c1e1900 */
[----:B------:R-:W5:Y:S01]  /*0a60*/  LDG.E R7, desc[UR4][R6.64] ;  /* 0x0000000406077981 */ /* 0x000f62000c1e1900 */
[----:B------:R-:W-:Y:S01]  /*0a70*/  IADD3 R3, PT, PT, R3, 0x8, RZ ;  /* 0x0000000803037810 */ /* 0x000fe20007ffe0ff */
[----:B--2---:R-:W-:-:S04]  /*0a80*/  FFMA R5, R5, R2, R8 ;  /* 0x0000000205057223 */ /* 0x004fc80000000008 */
[----:B---3--:R-:W-:-:S04]  /*0a90*/  FFMA R5, R22, R23, R5 ;  /* 0x0000001716057223 */ /* 0x008fc80000000005 */
[----:B----4-:R-:W-:-:S04]  /*0aa0*/  FFMA R5, R20, R25, R5 ;  /* 0x0000001914057223 */ /* 0x010fc80000000005 */
[----:B-----5:R-:W-:-:S04]  /*0ab0*/  FFMA R5, R12, R29, R5 ;  /* 0x0000001d0c057223 */ /* 0x020fc80000000005 */
[----:B------:R-:W-:-:S04]  /*0ac0*/  FFMA R5, R14, R28, R5 ;  /* 0x0000001c0e057223 */ /* 0x000fc80000000005 */
[----:B------:R-:W-:-:S04]  /*0ad0*/  FFMA R5, R16, R27, R5 ;  /* 0x0000001b10057223 */ /* 0x000fc80000000005 */
[----:B------:R-:W-:-:S04]  /*0ae0*/  FFMA R18, R18, R9, R5 ;  /* 0x0000000912127223 */ /* 0x000fc80000000005 */
[----:B------:R-:W-:-:S07]  /*0af0*/  FFMA R8, R7, R13, R18 ;  /* 0x0000000d07087223 */ /* 0x000fce0000000012 */
.L_x_18:
[----:B------:R-:W-:Y:S05]  /*0b00*/  BSYNC.RECONVERGENT B1 ;  /* 0x0000000000017941 */ /* 0x000fea0003800200 */
.L_x_17:
        /* <DEDUP_REMOVED lines=25> */
[----:B------:R-:W3:Y:S04]  /*0ca0*/  LDG.E R9, desc[UR4][R10.64+0x8] ;  /* 0x000008040a097981 */ /* 0x000ee8000c1e1900 */
[----:B------:R-:W4:Y:S01]  /*0cb0*/  LDG.E R7, desc[UR4][R6.64] ;  /* 0x0000000406077981 */ /* 0x000f22000c1e1900 */
[----:B------:R-:W-:Y:S01]  /*0cc0*/  IADD3 R3, PT, PT, R3, 0x4, RZ ;  /* 0x0000000403037810 */ /* 0x000fe20007ffe0ff */
[----:B-----5:R-:W-:-:S04]  /*0cd0*/  FFMA R2, R15, R2, R8 ;  /* 0x000000020f027223 */ /* 0x020fc80000000008 */
[----:B--2---:R-:W-:-:S04]  /*0ce0*/  FFMA R2, R17, R5, R2 ;  /* 0x0000000511027223 */ /* 0x004fc80000000002 */
[----:B---3--:R-:W-:-:S04]  /*0cf0*/  FFMA R2, R19, R9, R2 ;  /* 0x0000000913027223 */ /* 0x008fc80000000002 */
[----:B----4-:R-:W-:-:S07]  /*0d00*/  FFMA R8, R7, R12, R2 ;  /* 0x0000000c07087223 */ /* 0x010fce0000000002 */
.L_x_20:
[----:B------:R-:W-:Y:S05]  /*0d10*/  BSYNC.RECONVERGENT B1 ;  /* 0x0000000000017941 */ /* 0x000fea0003800200 */
.L_x_19:
[----:B------:R-:W-:Y:S05]  /*0d20*/  @!P1 BRA `(.L_x_13) ;  /* 0x00000000003c9947 */ /* 0x000fea0003800000 */
[----:B------:R-:W0:Y:S01]  /*0d30*/  LDC.64 R16, c[0x0][0x3a0] ;  /* 0x0000e800ff107b82 */ /* 0x000e220000000a00 */
[----:B------:R-:W-:-:S07]  /*0d40*/  IADD3 R2, PT, PT, -R4, RZ, RZ ;  /* 0x000000ff04027210 */ /* 0x000fce0007ffe1ff */
[----:B------:R-:W1:Y:S08]  /*0d50*/  LDC.64 R12, c[0x0][0x390] ;  /* 0x0000e400ff0c7b82 */ /* 0x000e700000000a00 */
[----:B------:R-:W2:Y:S02]  /*0d60*/  LDC.64 R14, c[0x0][0x388] ;  /* 0x0000e200ff0e7b82 */ /* 0x000ea40000000a00 */
.L_x_21:
        /* <DEDUP_REMOVED lines=11> */
.L_x_13:
[----:B------:R-:W-:Y:S05]  /*0e20*/  BSYNC.RECONVERGENT B0 ;  /* 0x0000000000007941 */ /* 0x000fea0003800200 */
.L_x_12:
[----:B------:R-:W0:Y:S02]  /*0e30*/  LDC.64 R2, c[0x0][0x3a8] ;  /* 0x0000ea00ff027b82 */ /* 0x000e240000000a00 */
[----:B0-----:R-:W-:-:S05]  /*0e40*/  IMAD.WIDE R2, R0, 0x4, R2 ;  /* 0x0000000400027825 */ /* 0x001fca00078e0202 */
[----:B------:R-:W-:Y:S01]  /*0e50*/  STG.E desc[UR4][R2.64], R8 ;  /* 0x0000000802007986 */ /* 0x000fe2000c101904 */
[----:B------:R-:W-:Y:S05]  /*0e60*/  EXIT ;  /* 0x000000000000794d */ /* 0x000fea0003800000 */
.L_x_22:
        /* <DEDUP_REMOVED lines=9> */
.L_x_25:


//--------------------- .nv.shared.reserved.0     --------------------------
	.section	.nv.shared.reserved.0,"aw",@nobits
	.weak		__nv_reservedSMEM_offset_0_alias
	.size		__nv_reservedSMEM_offset_0_alias, 0, 64
	.other		__nv_reservedSMEM_offset_0_alias,@"STO_CUDA_RESERVED_SHARED STV_DEFAULT"
__nv_reservedSMEM_offset_0_alias:
	.zero		0
	.zero		64


//--------------------- .nv.shared._Z17k_csr2_mat_vec_mmPiS_PfiS0_S0_ --------------------------
	.section	.nv.shared._Z17k_csr2_mat_vec_mmPiS_PfiS0_S0_,"aw",@nobits
	.sectionflags	@""
	.align	4
.nv.shared._Z17k_csr2_mat_vec_mmPiS_PfiS0_S0_:
	.zero		3072


//--------------------- .nv.constant0._Z16k_ell_mat_vec_mmiiPiPfS0_S0_ --------------------------
	.section	.nv.constant0._Z16k_ell_mat_vec_mmiiPiPfS0_S0_,"a",@progbits
	.sectionflags	@""
	.align	4
.nv.constant0._Z16k_ell_mat_vec_mmiiPiPfS0_S0_:
	.zero		936


//--------------------- .nv.constant0._Z17k_csr2_mat_vec_mmPiS_PfiS0_S0_ --------------------------
	.section	.nv.constant0._Z17k_csr2_mat_vec_mmPiS_PfiS0_S0_,"a",@progbits
	.sectionflags	@""
	.align	4
.nv.constant0._Z17k_csr2_mat_vec_mmPiS_PfiS0_S0_:
	.zero		944


//--------------------- .nv.constant0._Z16k_csr_mat_vec_mmPiS_PfiS0_S0_ --------------------------
	.section	.nv.constant0._Z16k_csr_mat_vec_mmPiS_PfiS0_S0_,"a",@progbits
	.sectionflags	@""
	.align	4
.nv.constant0._Z16k_csr_mat_vec_mmPiS_PfiS0_S0_:
	.zero		944


//--------------------- SYMBOLS --------------------------

	.type		.nv.reservedSmem.offset0,@object
	.size		.nv.reservedSmem.offset0,0x4
	.type		.nv.reservedSmem.cap,@object
	.size		.nv.reservedSmem.cap,0x4
